def attn_fwd(
    Q,
    K,
    V,
    Out,
    Lse,
    sm_scale,
    stride_qz,
    stride_qh,
    stride_qm,
    stride_qk,
    stride_kz,
    stride_kh,
    stride_kn,
    stride_kk,
    stride_vz,
    stride_vh,
    stride_vn,
    stride_vk,
    stride_oz,
    stride_oh,
    stride_om,
    stride_ok,
    seqlen_q,
    seqlen_k,
    BLOCK_M: tl.constexpr,
    BLOCK_N: tl.constexpr,
    HEAD_DIM: tl.constexpr,
    CAUSAL: tl.constexpr,
):
    start_m = tl.program_id(0)
    off_hz = tl.program_id(1)
    q_off = off_hz * stride_qh
    k_off = off_hz * stride_kh
    v_off = off_hz * stride_vh
    offs_m = start_m * BLOCK_M + tl.arange(0, BLOCK_M)
    offs_d = tl.arange(0, HEAD_DIM)
    offs_n = tl.arange(0, BLOCK_N)
    q_ptrs = Q + q_off + offs_m[:, None] * stride_qm + offs_d[None, :] * stride_qk
    k_ptrs = K + k_off + offs_d[:, None] * stride_kk + offs_n[None, :] * stride_kn
    v_ptrs = V + v_off + offs_n[:, None] * stride_vn + offs_d[None, :] * stride_vk
    m_i = tl.full([BLOCK_M], float("-inf"), dtype=tl.float32)
    l_i = tl.zeros([BLOCK_M], dtype=tl.float32) + 1.0
    acc = tl.zeros([BLOCK_M, HEAD_DIM], dtype=tl.float32)
    q = tl.load(q_ptrs)
    acc, l_i, m_i = _attn_fwd_inner(
        acc,
        l_i,
        m_i,
        q,
        k_ptrs,
        v_ptrs,
        sm_scale,
        stride_kn,
        stride_vn,
        start_m,
        seqlen_k,
        BLOCK_M,
        BLOCK_N,
        HEAD_DIM,
        CAUSAL,
    )
    acc = acc / l_i[:, None]
    lse = m_i + tl.math.log2(l_i) / 1.4426950408889634
    o_ptrs = (
        Out
        + off_hz * stride_oh
        + offs_m[:, None] * stride_om
        + offs_d[None, :] * stride_ok
    )
    tl.store(o_ptrs, acc.to(Out.dtype.element_ty))
    tl.store(Lse + off_hz * seqlen_q + offs_m, lse)

# config = {"BLOCK_M": 32, "BLOCK_N": 128, "HEAD_DIM": 16, "arch": "sm_100", "causal": false, "dtype": "bf16", "num_stages": 2, "num_warps": 4}
# arch = sm_100


// ===== COMPILED SASS (sm_100a) =====

	.target	sm_100a

	.elftype	@"ET_EXEC"


//--------------------- .note.nv.tkinfo           --------------------------
	.section	.note.nv.tkinfo,"",@"SHT_NOTE"
	.sectionflags	@"SHF_NOTE_NV_TKINFO"
	.tkinfo
        /*0018*/ 	.word	0x00000081
        /*0030*/ 	.string	""
        /*0030*/ 	.string	"ptxas-blackwell"
        /*0030*/ 	.string	"Cuda compilation tools, release 12.9, V12.9.86"
        /*0030*/ 	.string	"Build cuda_12.9.r12.9/compiler.36037853_0"
        /*0030*/ 	.string	"-v  -suppress-debug-info  -lineinfo  -arch sm_100a "



//--------------------- .note.nv.cuver            --------------------------
	.section	.note.nv.cuver,"",@"SHT_NOTE"
	.sectionflags	@"SHF_NOTE_NV_CUVER"
        /*0018*/ 	.short	0x0001
        /*001a*/ 	.short	0x0064
        /*001c*/ 	.short	0x0001
        /*001e*/ 	.short	0x0000
        /*0020*/ 	.short	0x0001
        /*0022*/ 	.short	0x0000


//--------------------- .nv.info                  --------------------------
	.section	.nv.info,"",@"SHT_CUDA_INFO"
	.align	4


	//----- nvinfo : EIATTR_REGCOUNT
	.align		4
        /*0000*/ 	.byte	0x04, 0x2f
        /*0002*/ 	.short	(.L_2 - .L_1)
	.align		4
.L_1:
        /*0004*/ 	.word	index@(attn_fwd)
        /*0008*/ 	.word	0x000000b0


	//----- nvinfo : EIATTR_FRAME_SIZE
	.align		4
.L_2:
        /*000c*/ 	.byte	0x04, 0x11
        /*000e*/ 	.short	(.L_4 - .L_3)
	.align		4
.L_3:
        /*0010*/ 	.word	index@(attn_fwd)
        /*0014*/ 	.word	0x00000000


	//----- nvinfo : EIATTR_MIN_STACK_SIZE
	.align		4
.L_4:
        /*0018*/ 	.byte	0x04, 0x12
        /*001a*/ 	.short	(.L_6 - .L_5)
	.align		4
.L_5:
        /*001c*/ 	.word	index@(attn_fwd)
        /*0020*/ 	.word	0x00000000
.L_6:


//--------------------- .nv.info.attn_fwd         --------------------------
	.section	.nv.info.attn_fwd,"",@"SHT_CUDA_INFO"
	.sectionflags	@""
	.align	4


	//----- nvinfo : EIATTR_CUDA_API_VERSION
	.align		4
        /*0000*/ 	.byte	0x04, 0x37
        /*0002*/ 	.short	(.L_8 - .L_7)
.L_7:
        /*0004*/ 	.word	0x00000081


	//----- nvinfo : EIATTR_KPARAM_INFO
	.align		4
.L_8:
        /*0008*/ 	.byte	0x04, 0x17
        /*000a*/ 	.short	(.L_10 - .L_9)
.L_9:
        /*000c*/ 	.word	0x00000000
        /*0010*/ 	.short	0x0019
        /*0012*/ 	.short	0x0080
        /*0014*/ 	.byte	0x00, 0xf4, 0x21, 0x00


	//----- nvinfo : EIATTR_KPARAM_INFO
	.align		4
.L_10:
        /*0018*/ 	.byte	0x04, 0x17
        /*001a*/ 	.short	(.L_12 - .L_11)
.L_11:
        /*001c*/ 	.word	0x00000000
        /*0020*/ 	.short	0x0018
        /*0022*/ 	.short	0x0078
        /*0024*/ 	.byte	0x00, 0xf4, 0x21, 0x00


	//----- nvinfo : EIATTR_KPARAM_INFO
	.align		4
.L_12:
        /*0028*/ 	.byte	0x04, 0x17
        /*002a*/ 	.short	(.L_14 - .L_13)
.L_13:
        /*002c*/ 	.word	0x00000000
        /*0030*/ 	.short	0x0017
        /*0032*/ 	.short	0x0070
        /*0034*/ 	.byte	0x00, 0xf0, 0x11, 0x00


	//----- nvinfo : EIATTR_KPARAM_INFO
	.align		4
.L_14:
        /*0038*/ 	.byte	0x04, 0x17
        /*003a*/ 	.short	(.L_16 - .L_15)
.L_15:
        /*003c*/ 	.word	0x00000000
        /*0040*/ 	.short	0x0016
        /*0042*/ 	.short	0x006c
        /*0044*/ 	.byte	0x00, 0xf0, 0x11, 0x00


	//----- nvinfo : EIATTR_KPARAM_INFO
	.align		4
.L_16:
        /*0048*/ 	.byte	0x04, 0x17
        /*004a*/ 	.short	(.L_18 - .L_17)
.L_17:
        /*004c*/ 	.word	0x00000000
        /*0050*/ 	.short	0x0015
        /*0052*/ 	.short	0x0068
        /*0054*/ 	.byte	0x00, 0xf0, 0x11, 0x00


	//----- nvinfo : EIATTR_KPARAM_INFO
	.align		4
.L_18:
        /*0058*/ 	.byte	0x04, 0x17
        /*005a*/ 	.short	(.L_20 - .L_19)
.L_19:
        /*005c*/ 	.word	0x00000000
        /*0060*/ 	.short	0x0014
        /*0062*/ 	.short	0x0064
        /*0064*/ 	.byte	0x00, 0xf0, 0x11, 0x00


	//----- nvinfo : EIATTR_KPARAM_INFO
	.align		4
.L_20:
        /*0068*/ 	.byte	0x04, 0x17
        /*006a*/ 	.short	(.L_22 - .L_21)
.L_21:
        /*006c*/ 	.word	0x00000000
        /*0070*/ 	.short	0x0013
        /*0072*/ 	.short	0x0060
        /*0074*/ 	.byte	0x00, 0xf0, 0x11, 0x00


	//----- nvinfo : EIATTR_KPARAM_INFO
	.align		4
.L_22:
        /*0078*/ 	.byte	0x04, 0x17
        /*007a*/ 	.short	(.L_24 - .L_23)
.L_23:
        /*007c*/ 	.word	0x00000000
        /*0080*/ 	.short	0x0012
        /*0082*/ 	.short	0x005c
        /*0084*/ 	.byte	0x00, 0xf0, 0x11, 0x00


	//----- nvinfo : EIATTR_KPARAM_INFO
	.align		4
.L_24:
        /*0088*/ 	.byte	0x04, 0x17
        /*008a*/ 	.short	(.L_26 - .L_25)
.L_25:
        /*008c*/ 	.word	0x00000000
        /*0090*/ 	.short	0x0011
        /*0092*/ 	.short	0x0058
        /*0094*/ 	.byte	0x00, 0xf0, 0x11, 0x00


	//----- nvinfo : EIATTR_KPARAM_INFO
	.align		4
.L_26:
        /*0098*/ 	.byte	0x04, 0x17
        /*009a*/ 	.short	(.L_28 - .L_27)
.L_27:
        /*009c*/ 	.word	0x00000000
        /*00a0*/ 	.short	0x0010
        /*00a2*/ 	.short	0x0054
        /*00a4*/ 	.byte	0x00, 0xf0, 0x11, 0x00


	//----- nvinfo : EIATTR_KPARAM_INFO
	.align		4
.L_28:
        /*00a8*/ 	.byte	0x04, 0x17
        /*00aa*/ 	.short	(.L_30 - .L_29)
.L_29:
        /*00ac*/ 	.word	0x00000000
        /*00b0*/ 	.short	0x000f
        /*00b2*/ 	.short	0x0050
        /*00b4*/ 	.byte	0x00, 0xf0, 0x11, 0x00


	//----- nvinfo : EIATTR_KPARAM_INFO
	.align		4
.L_30:
        /*00b8*/ 	.byte	0x04, 0x17
        /*00ba*/ 	.short	(.L_32 - .L_31)
.L_31:
        /*00bc*/ 	.word	0x00000000
        /*00c0*/ 	.short	0x000e
        /*00c2*/ 	.short	0x004c
        /*00c4*/ 	.byte	0x00, 0xf0, 0x11, 0x00


	//----- nvinfo : EIATTR_KPARAM_INFO
	.align		4
.L_32:
        /*00c8*/ 	.byte	0x04, 0x17
        /*00ca*/ 	.short	(.L_34 - .L_33)
.L_33:
        /*00cc*/ 	.word	0x00000000
        /*00d0*/ 	.short	0x000d
        /*00d2*/ 	.short	0x0048
        /*00d4*/ 	.byte	0x00, 0xf0, 0x11, 0x00


	//----- nvinfo : EIATTR_KPARAM_INFO
	.align		4
.L_34:
        /*00d8*/ 	.byte	0x04, 0x17
        /*00da*/ 	.short	(.L_36 - .L_35)
.L_35:
        /*00dc*/ 	.word	0x00000000
        /*00e0*/ 	.short	0x000c
        /*00e2*/ 	.short	0x0044
        /*00e4*/ 	.byte	0x00, 0xf0, 0x11, 0x00


	//----- nvinfo : EIATTR_KPARAM_INFO
	.align		4
.L_36:
        /*00e8*/ 	.byte	0x04, 0x17
        /*00ea*/ 	.short	(.L_38 - .L_37)
.L_37:
        /*00ec*/ 	.word	0x00000000
        /*00f0*/ 	.short	0x000b
        /*00f2*/ 	.short	0x0040
        /*00f4*/ 	.byte	0x00, 0xf0, 0x11, 0x00


	//----- nvinfo : EIATTR_KPARAM_INFO
	.align		4
.L_38:
        /*00f8*/ 	.byte	0x04, 0x17
        /*00fa*/ 	.short	(.L_40 - .L_39)
.L_39:
        /*00fc*/ 	.word	0x00000000
        /*0100*/ 	.short	0x000a
        /*0102*/ 	.short	0x003c
        /*0104*/ 	.byte	0x00, 0xf0, 0x11, 0x00


	//----- nvinfo : EIATTR_KPARAM_INFO
	.align		4
.L_40:
        /*0108*/ 	.byte	0x04, 0x17
        /*010a*/ 	.short	(.L_42 - .L_41)
.L_41:
        /*010c*/ 	.word	0x00000000
        /*0110*/ 	.short	0x0009
        /*0112*/ 	.short	0x0038
        /*0114*/ 	.byte	0x00, 0xf0, 0x11, 0x00


	//----- nvinfo : EIATTR_KPARAM_INFO
	.align		4
.L_42:
        /*0118*/ 	.byte	0x04, 0x17
        /*011a*/ 	.short	(.L_44 - .L_43)
.L_43:
        /*011c*/ 	.word	0x00000000
        /*0120*/ 	.short	0x0008
        /*0122*/ 	.short	0x0034
        /*0124*/ 	.byte	0x00, 0xf0, 0x11, 0x00


	//----- nvinfo : EIATTR_KPARAM_INFO
	.align		4
.L_44:
        /*0128*/ 	.byte	0x04, 0x17
        /*012a*/ 	.short	(.L_46 - .L_45)
.L_45:
        /*012c*/ 	.word	0x00000000
        /*0130*/ 	.short	0x0007
        /*0132*/ 	.short	0x0030
        /*0134*/ 	.byte	0x00, 0xf0, 0x11, 0x00


	//----- nvinfo : EIATTR_KPARAM_INFO
	.align		4
.L_46:
        /*0138*/ 	.byte	0x04, 0x17
        /*013a*/ 	.short	(.L_48 - .L_47)
.L_47:
        /*013c*/ 	.word	0x00000000
        /*0140*/ 	.short	0x0006
        /*0142*/ 	.short	0x002c
        /*0144*/ 	.byte	0x00, 0xf0, 0x11, 0x00


	//----- nvinfo : EIATTR_KPARAM_INFO
	.align		4
.L_48:
        /*0148*/ 	.byte	0x04, 0x17
        /*014a*/ 	.short	(.L_50 - .L_49)
.L_49:
        /*014c*/ 	.word	0x00000000
        /*0150*/ 	.short	0x0005
        /*0152*/ 	.short	0x0028
        /*0154*/ 	.byte	0x00, 0xf0, 0x11, 0x00


	//----- nvinfo : EIATTR_KPARAM_INFO
	.align		4
.L_50:
        /*0158*/ 	.byte	0x04, 0x17
        /*015a*/ 	.short	(.L_52 - .L_51)
.L_51:
        /*015c*/ 	.word	0x00000000
        /*0160*/ 	.short	0x0004
        /*0162*/ 	.short	0x0020
        /*0164*/ 	.byte	0x00, 0xf4, 0x21, 0x00


	//----- nvinfo : EIATTR_KPARAM_INFO
	.align		4
.L_52:
        /*0168*/ 	.byte	0x04, 0x17
        /*016a*/ 	.short	(.L_54 - .L_53)
.L_53:
        /*016c*/ 	.word	0x00000000
        /*0170*/ 	.short	0x0003
        /*0172*/ 	.short	0x0018
        /*0174*/ 	.byte	0x00, 0xf4, 0x21, 0x00


	//----- nvinfo : EIATTR_KPARAM_INFO
	.align		4
.L_54:
        /*0178*/ 	.byte	0x04, 0x17
        /*017a*/ 	.short	(.L_56 - .L_55)
.L_55:
        /*017c*/ 	.word	0x00000000
        /*0180*/ 	.short	0x0002
        /*0182*/ 	.short	0x0010
        /*0184*/ 	.byte	0x00, 0xf4, 0x21, 0x00


	//----- nvinfo : EIATTR_KPARAM_INFO
	.align		4
.L_56:
        /*0188*/ 	.byte	0x04, 0x17
        /*018a*/ 	.short	(.L_58 - .L_57)
.L_57:
        /*018c*/ 	.word	0x00000000
        /*0190*/ 	.short	0x0001
        /*0192*/ 	.short	0x0008
        /*0194*/ 	.byte	0x00, 0xf4, 0x21, 0x00


	//----- nvinfo : EIATTR_KPARAM_INFO
	.align		4
.L_58:
        /*0198*/ 	.byte	0x04, 0x17
        /*019a*/ 	.short	(.L_60 - .L_59)
.L_59:
        /*019c*/ 	.word	0x00000000
        /*01a0*/ 	.short	0x0000
        /*01a2*/ 	.short	0x0000
        /*01a4*/ 	.byte	0x00, 0xf4, 0x21, 0x00


	//----- nvinfo : EIATTR_SPARSE_MMA_MASK
	.align		4
.L_60:
        /*01a8*/ 	.byte	0x03, 0x50
        /*01aa*/ 	.short	0x0000


	//----- nvinfo : EIATTR_MAXREG_COUNT
	.align		4
        /*01ac*/ 	.byte	0x03, 0x1b
        /*01ae*/ 	.short	0x00ff


	//----- nvinfo : EIATTR_NUM_BARRIERS
	.align		4
        /*01b0*/ 	.byte	0x02, 0x4c
        /*01b2*/ 	.byte	0x01
	.zero		1


	//----- nvinfo : EIATTR_COOP_GROUP_MASK_REGIDS
	.align		4
        /*01b4*/ 	.byte	0x04, 0x29
        /*01b6*/ 	.short	(.L_62 - .L_61)


	//   ....[0]....
.L_61:
        /*01b8*/ 	.word	0xffffffff


	//   ....[1]....
        /*01bc*/ 	.word	0xffffffff


	//   ....[2]....
        /*01c0*/ 	.word	0xffffffff


	//   ....[3]....
        /*01c4*/ 	.word	0xffffffff


	//   ....[4]....
        /*01c8*/ 	.word	0xffffffff


	//   ....[5]....
        /*01cc*/ 	.word	0xffffffff


	//   ....[6]....
        /*01d0*/ 	.word	0xffffffff


	//   ....[7]....
        /*01d4*/ 	.word	0xffffffff


	//----- nvinfo : EIATTR_COOP_GROUP_INSTR_OFFSETS
	.align		4
.L_62:
        /*01d8*/ 	.byte	0x04, 0x28
        /*01da*/ 	.short	(.L_64 - .L_63)


	//   ....[0]....
.L_63:
        /*01dc*/ 	.word	0x000018a0


	//   ....[1]....
        /*01e0*/ 	.word	0x000018c0


	//   ....[2]....
        /*01e4*/ 	.word	0x00001c40


	//   ....[3]....
        /*01e8*/ 	.word	0x00001c90


	//   ....[4]....
        /*01ec*/ 	.word	0x00003000


	//   ....[5]....
        /*01f0*/ 	.word	0x00003010


	//   ....[6]....
        /*01f4*/ 	.word	0x000030b0


	//   ....[7]....
        /*01f8*/ 	.word	0x000030d0


	//----- nvinfo : EIATTR_VRC_CTA_INIT_COUNT
	.align		4
.L_64:
        /*01fc*/ 	.byte	0x02, 0x4a
	.zero		1
	.zero		1


	//----- nvinfo : EIATTR_EXIT_INSTR_OFFSETS
	.align		4
        /*0200*/ 	.byte	0x04, 0x1c
        /*0202*/ 	.short	(.L_66 - .L_65)


	//   ....[0]....
.L_65:
        /*0204*/ 	.word	0x00003d50


	//   ....[1]....
        /*0208*/ 	.word	0x00003d80


	//----- nvinfo : EIATTR_REQNTID
	.align		4
.L_66:
        /*020c*/ 	.byte	0x04, 0x10
        /*020e*/ 	.short	(.L_68 - .L_67)
.L_67:
        /*0210*/ 	.word	0x00000080
        /*0214*/ 	.word	0x00000001
        /*0218*/ 	.word	0x00000001


	//----- nvinfo : EIATTR_CBANK_PARAM_SIZE
	.align		4
.L_68:
        /*021c*/ 	.byte	0x03, 0x19
        /*021e*/ 	.short	0x0088


	//----- nvinfo : EIATTR_PARAM_CBANK
	.align		4
        /*0220*/ 	.byte	0x04, 0x0a
        /*0222*/ 	.short	(.L_70 - .L_69)
	.align		4
.L_69:
        /*0224*/ 	.word	index@(.nv.constant0.attn_fwd)
        /*0228*/ 	.short	0x0380
        /*022a*/ 	.short	0x0088


	//----- nvinfo : EIATTR_SW_WAR
	.align		4
.L_70:
        /*022c*/ 	.byte	0x04, 0x36
        /*022e*/ 	.short	(.L_72 - .L_71)
.L_71:
        /*0230*/ 	.word	0x00000008
.L_72:


//--------------------- .nv.compat                --------------------------
	.section	.nv.compat,"",@"SHT_CUDA_COMPAT_INFO"
	.align	4
        /*0000*/ 	.byte	0x02, 0x02, 0x01, 0x00, 0x02, 0x05, 0x05, 0x00, 0x02, 0x03, 0x00, 0x00, 0x02, 0x06, 0x01, 0x00


//--------------------- .nv.callgraph             --------------------------
	.section	.nv.callgraph,"",@"SHT_CUDA_CALLGRAPH"
	.align	4
	.sectionentsize	8
	.align		4
        /*0000*/ 	.word	0x00000000
	.align		4
        /*0004*/ 	.word	0xffffffff
	.align		4
        /*0008*/ 	.word	0x00000000
	.align		4
        /*000c*/ 	.word	0xfffffffe
	.align		4
        /*0010*/ 	.word	0x00000000
	.align		4
        /*0014*/ 	.word	0xfffffffd
	.align		4
        /*0018*/ 	.word	0x00000000
	.align		4
        /*001c*/ 	.word	0xfffffffc


//--------------------- .nv.constant4             --------------------------
	.section	.nv.constant4,"a",@progbits
	.align	8
	.align		8
.nv.constant4:
        /*0000*/ 	.dword	_$_str


//--------------------- .text.attn_fwd            --------------------------
	.section	.text.attn_fwd,"ax",@progbits
	.align	128
        .global         attn_fwd
        .type           attn_fwd,@function
        .size           attn_fwd,(.L_x_3 - attn_fwd)
        .other          attn_fwd,@"STO_CUDA_ENTRY STV_DEFAULT"
attn_fwd:
.text.attn_fwd:
[----:B------:R-:W0:Y:S01]  /*0000*/  LDC R1, c[0x0][0x37c] ;  /* 0x0000df00ff017b82 */ /* 0x000e220000000800 */
[----:B------:R-:W1:Y:S07]  /*0010*/  S2R R13, SR_TID.X ;  /* 0x00000000000d7919 */ /* 0x000e6e0000002100 */
[----:B------:R-:W2:Y:S01]  /*0020*/  S2UR UR6, SR_CTAID.Y ;  /* 0x00000000000679c3 */ /* 0x000ea20000002600 */
[----:B------:R-:W2:Y:S01]  /*0030*/  LDCU.64 UR4, c[0x0][0x3b0] ;  /* 0x00007600ff0477ac */ /* 0x000ea20008000a00 */
[----:B------:R-:W3:Y:S01]  /*0040*/  S2R R3, SR_CTAID.X ;  /* 0x0000000000037919 */ /* 0x000ee20000002500 */
[----:B------:R-:W4:Y:S05]  /*0050*/  LDCU.64 UR10, c[0x0][0x358] ;  /* 0x00006b00ff0a77ac */ /* 0x000f2a0008000a00 */
[----:B------:R-:W5:Y:S08]  /*0060*/  LDC R4, c[0x0][0x3b8] ;  /* 0x0000ee00ff047b82 */ /* 0x000f700000000800 */
[----:B------:R-:W0:Y:S01]  /*0070*/  LDC.64 R10, c[0x0][0x380] ;  /* 0x0000e000ff0a7b82 */ /* 0x000e220000000a00 */
[----:B--2---:R-:W-:-:S04]  /*0080*/  UIMAD UR4, UR6, UR4, URZ ;  /* 0x00000004060472a4 */ /* 0x004fc8000f8e02ff */
[----:B------:R-:W-:Y:S01]  /*0090*/  USHF.L.U32 UR7, UR4, 0x1, URZ ;  /* 0x0000000104077899 */ /* 0x000fe200080006ff */
[----:B-1----:R-:W-:Y:S02]  /*00a0*/  LOP3.LUT R0, R13, 0x1f, RZ, 0xc0, !PT ;  /* 0x0000001f0d007812 */ /* 0x002fe400078ec0ff */
[----:B------:R-:W-:Y:S02]  /*00b0*/  SHF.R.U32.HI R2, RZ, 0x5, R13 ;  /* 0x00000005ff027819 */ /* 0x000fe4000001160d */
[----:B---3--:R-:W-:Y:S02]  /*00c0*/  LEA R0, R3, R0, 0x5 ;  /* 0x0000000003007211 */ /* 0x008fe400078e28ff */
[----:B------:R-:W-:-:S03]  /*00d0*/  SGXT.U32 R3, R2, 0x2 ;  /* 0x000000020203781a */ /* 0x000fc60000000000 */
[----:B------:R-:W-:Y:S01]  /*00e0*/  IMAD R2, R0, UR5, RZ ;  /* 0x0000000500027c24 */ /* 0x000fe2000f8e02ff */
[----:B------:R-:W-:Y:S01]  /*00f0*/  UIMAD.WIDE UR4, UR4, 0x2, URZ ;  /* 0x00000002040478a5 */ /* 0x000fe2000f8e02ff */
[----:B-----5:R-:W-:-:S03]  /*0100*/  IMAD R5, R3, R4, RZ ;  /* 0x0000000403057224 */ /* 0x020fc600078e02ff */
[C---:B------:R-:W-:Y:S01]  /*0110*/  SHF.L.U32 R3, R2.reuse, 0x1, RZ ;  /* 0x0000000102037819 */ /* 0x040fe200000006ff */
[----:B------:R-:W-:Y:S01]  /*0120*/  IMAD.HI R2, R2, 0x2, RZ ;  /* 0x0000000202027827 */ /* 0x000fe200078e02ff */
[C---:B------:R-:W-:Y:S02]  /*0130*/  LEA R7, R4.reuse, R5, 0x2 ;  /* 0x0000000504077211 */ /* 0x040fe400078e10ff */
[----:B0-----:R-:W-:Y:S01]  /*0140*/  IADD3 R8, P0, P1, R3, UR7, R10 ;  /* 0x0000000703087c10 */ /* 0x001fe2000f91e00a */
[----:B------:R-:W-:Y:S01]  /*0150*/  UMOV UR4, 0x400 ;  /* 0x0000040000047882 */ /* 0x000fe20000000000 */
[----:B------:R-:W-:Y:S01]  /*0160*/  LEA R9, R4, R7, 0x2 ;  /* 0x0000000704097211 */ /* 0x000fe200078e10ff */
[----:B------:R-:W0:Y:S01]  /*0170*/  LDCU UR7, c[0x0][0x3f0] ;  /* 0x00007e00ff0777ac */ /* 0x000e220008000800 */
[----:B------:R-:W-:Y:S02]  /*0180*/  IADD3.X R12, PT, PT, R2, UR5, R11, P0, P1 ;  /* 0x00000005020c7c10 */ /* 0x000fe400087e240b */
[----:B------:R-:W-:-:S02]  /*0190*/  LEA R2, P0, R5, R8, 0x1 ;  /* 0x0000000805027211 */ /* 0x000fc400078008ff */
[----:B------:R-:W-:Y:S02]  /*01a0*/  LEA R10, R4, R9, 0x2 ;  /* 0x00000009040a7211 */ /* 0x000fe400078e10ff */
[-C--:B------:R-:W-:Y:S02]  /*01b0*/  LEA R4, P1, R7, R8.reuse, 0x1 ;  /* 0x0000000807047211 */ /* 0x080fe400078208ff */
[----:B------:R-:W-:Y:S02]  /*01c0*/  LEA R6, P2, R9, R8, 0x1 ;  /* 0x0000000809067211 */ /* 0x000fe400078408ff */
[----:B------:R-:W-:Y:S02]  /*01d0*/  LEA.HI.X.SX32 R3, R5, R12, 0x1, P0 ;  /* 0x0000000c05037211 */ /* 0x000fe400000f0eff */
[----:B------:R-:W-:Y:S02]  /*01e0*/  LEA R8, P0, R10, R8, 0x1 ;  /* 0x000000080a087211 */ /* 0x000fe400078008ff */
[----:B------:R-:W-:-:S02]  /*01f0*/  LEA.HI.X.SX32 R5, R7, R12, 0x1, P1 ;  /* 0x0000000c07057211 */ /* 0x000fc400008f0eff */
[-C--:B------:R-:W-:Y:S01]  /*0200*/  LEA.HI.X.SX32 R7, R9, R12.reuse, 0x1, P2 ;  /* 0x0000000c09077211 */ /* 0x080fe200010f0eff */
[----:B----4-:R-:W2:Y:S01]  /*0210*/  LDG.E.U16 R3, desc[UR10][R2.64] ;  /* 0x0000000a02037981 */ /* 0x010ea2000c1e1500 */
[----:B------:R-:W-:-:S03]  /*0220*/  LEA.HI.X.SX32 R9, R10, R12, 0x1, P0 ;  /* 0x0000000c0a097211 */ /* 0x000fc600000f0eff */
[----:B------:R1:W3:Y:S04]  /*0230*/  LDG.E.U16 R4, desc[UR10][R4.64] ;  /* 0x0000000a04047981 */ /* 0x0002e8000c1e1500 */
[----:B------:R-:W4:Y:S04]  /*0240*/  LDG.E.U16 R7, desc[UR10][R6.64] ;  /* 0x0000000a06077981 */ /* 0x000f28000c1e1500 */
[----:B------:R-:W5:Y:S01]  /*0250*/  LDG.E.U16 R8, desc[UR10][R8.64] ;  /* 0x0000000a08087981 */ /* 0x000f62000c1e1500 */
[----:B------:R-:W0:Y:S01]  /*0260*/  S2UR UR5, SR_CgaCtaId ;  /* 0x00000000000579c3 */ /* 0x000e220000008800 */
[----:B------:R-:W-:-:S04]  /*0270*/  SHF.R.S32.HI R11, RZ, 0x6, R13 ;  /* 0x00000006ff0b7819 */ /* 0x000fc8000001140d */
[----:B------:R-:W-:Y:S02]  /*0280*/  SGXT R11, R11, 0x1 ;  /* 0x000000010b0b781a */ /* 0x000fe40000000200 */
[----:B------:R-:W-:Y:S02]  /*0290*/  SHF.L.U32 R10, R13, 0x1, RZ ;  /* 0x000000010d0a7819 */ /* 0x000fe400000006ff */
[----:B------:R-:W-:-:S04]  /*02a0*/  LOP3.LUT R11, R11, 0x90, RZ, 0xc0, !PT ;  /* 0x000000900b0b7812 */ /* 0x000fc800078ec0ff */
[----:B------:R-:W-:-:S04]  /*02b0*/  LOP3.LUT R144, R11, 0x7e, R10, 0x78, !PT ;  /* 0x0000007e0b907812 */ /* 0x000fc800078e780a */
[----:B-1----:R-:W-:Y:S01]  /*02c0*/  LOP3.LUT R5, R144, 0x20, RZ, 0x3c, !PT ;  /* 0x0000002090057812 */ /* 0x002fe200078e3cff */
[----:B0-----:R-:W-:Y:S02]  /*02d0*/  ULEA UR5, UR5, UR4, 0x18 ;  /* 0x0000000405057291 */ /* 0x001fe4000f8ec0ff */
[----:B------:R-:W-:Y:S01]  /*02e0*/  UISETP.GE.AND UP0, UPT, UR7, 0x1, UPT ;  /* 0x000000010700788c */ /* 0x000fe2000bf06270 */
[----:B------:R-:W-:Y:S02]  /*02f0*/  MOV R76, 0xff800000 ;  /* 0xff800000004c7802 */ /* 0x000fe40000000f00 */
[----:B------:R-:W-:Y:S02]  /*0300*/  CS2R R64, SRZ ;  /* 0x0000000000407805 */ /* 0x000fe4000001ff00 */
[----:B------:R-:W-:Y:S02]  /*0310*/  MOV R110, 0x3f800000 ;  /* 0x3f800000006e7802 */ /* 0x000fe40000000f00 */
[----:B------:R-:W-:-:S02]  /*0320*/  CS2R R66, SRZ ;  /* 0x0000000000427805 */ /* 0x000fc4000001ff00 */
[----:B------:R-:W-:Y:S02]  /*0330*/  MOV R158, 0x3f800000 ;  /* 0x3f800000009e7802 */ /* 0x000fe40000000f00 */
[----:B------:R-:W-:Y:S02]  /*0340*/  CS2R R16, SRZ ;  /* 0x0000000000107805 */ /* 0x000fe4000001ff00 */
[----:B------:R-:W-:Y:S02]  /*0350*/  MOV R77, 0xff800000 ;  /* 0xff800000004d7802 */ /* 0x000fe40000000f00 */
[----:B------:R-:W-:Y:S02]  /*0360*/  CS2R R18, SRZ ;  /* 0x0000000000127805 */ /* 0x000fe4000001ff00 */
[C---:B------:R-:W-:Y:S01]  /*0370*/  SHF.L.U32 R2, R13.reuse, 0x3, RZ ;  /* 0x000000030d027819 */ /* 0x040fe200000006ff */
[----:B--2---:R0:W-:Y:S04]  /*0380*/  STS.U16 [R144+UR5+0x1000], R3 ;  /* 0x0010000390007988 */ /* 0x0041e80008000405 */
[----:B----4-:R1:W-:Y:S04]  /*0390*/  STS.U16 [R144+UR5+0x1200], R7 ;  /* 0x0012000790007988 */ /* 0x0103e80008000405 */
[----:B---3--:R1:W-:Y:S04]  /*03a0*/  STS.U16 [R5+UR5+0x1100], R4 ;  /* 0x0011000405007988 */ /* 0x0083e80008000405 */
[----:B-----5:R1:W-:Y:S01]  /*03b0*/  STS.U16 [R5+UR5+0x1300], R8 ;  /* 0x0013000805007988 */ /* 0x0203e20008000405 */
[----:B0-----:R-:W-:Y:S01]  /*03c0*/  LOP3.LUT R3, R13, 0x10, RZ, 0xc0, !PT ;  /* 0x000000100d037812 */ /* 0x001fe200078ec0ff */
[----:B------:R-:W-:Y:S06]  /*03d0*/  BRA.U !UP0, `(.L_x_0) ;  /* 0x0000002d08807547 */ /* 0x000fec000b800000 */
[----:B------:R-:W-:Y:S01]  /*03e0*/  LOP3.LUT R2, R2, 0x30, RZ, 0xc0, !PT ;  /* 0x0000003002027812 */ /* 0x000fe200078ec0ff */
[----:B------:R-:W0:Y:S01]  /*03f0*/  LDC.64 R112, c[0x0][0x3c0] ;  /* 0x0000f000ff707b82 */ /* 0x000e220000000a00 */
[----:B-1----:R-:W-:Y:S01]  /*0400*/  LOP3.LUT R4, R13, 0x7, RZ, 0xc0, !PT ;  /* 0x000000070d047812 */ /* 0x002fe200078ec0ff */
[----:B------:R-:W1:Y:S01]  /*0410*/  LDCU UR4, c[0x0][0x3c8] ;  /* 0x00007900ff0477ac */ /* 0x000e620008000800 */
[--C-:B------:R-:W-:Y:S02]  /*0420*/  LOP3.LUT R5, R2, 0x20, R13.reuse, 0x78, !PT ;  /* 0x0000002002057812 */ /* 0x100fe400078e780d */
[----:B------:R-:W-:Y:S02]  /*0430*/  CS2R R64, SRZ ;  /* 0x0000000000407805 */ /* 0x000fe4000001ff00 */
[C---:B------:R-:W-:Y:S01]  /*0440*/  LEA R2, R4.reuse, UR5, 0x6 ;  /* 0x0000000504027c11 */ /* 0x040fe2000f8e30ff */
[----:B------:R-:W2:Y:S01]  /*0450*/  LDCU.64 UR8, c[0x0][0x388] ;  /* 0x00007100ff0877ac */ /* 0x000ea20008000a00 */
[----:B------:R-:W-:Y:S01]  /*0460*/  SHF.R.S32.HI R7, RZ, 0x2, R13 ;  /* 0x00000002ff077819 */ /* 0x000fe2000001140d */
[----:B------:R-:W-:Y:S01]  /*0470*/  IMAD R11, R4, 0x110, RZ ;  /* 0x00000110040b7824 */ /* 0x000fe200078e02ff */
[----:B------:R-:W-:Y:S01]  /*0480*/  LOP3.LUT R5, R5, 0x10, R10, 0x78, !PT ;  /* 0x0000001005057812 */ /* 0x000fe200078e780a */
[----:B------:R-:W3:Y:S01]  /*0490*/  LDC.64 R110, c[0x0][0x3d0] ;  /* 0x0000f400ff6e7b82 */ /* 0x000ee20000000a00 */
[----:B------:R-:W-:Y:S01]  /*04a0*/  LEA R6, R3, R2, 0x5 ;  /* 0x0000000203067211 */ /* 0x000fe200078e28ff */
[----:B------:R-:W4:Y:S01]  /*04b0*/  LDCU.64 UR12, c[0x0][0x390] ;  /* 0x00007200ff0c77ac */ /* 0x000f220008000a00 */
[----:B------:R-:W-:-:S02]  /*04c0*/  SGXT R7, R7, 0x1 ;  /* 0x000000010707781a */ /* 0x000fc40000000200 */
[----:B------:R-:W-:Y:S02]  /*04d0*/  CS2R R66, SRZ ;  /* 0x0000000000427805 */ /* 0x000fe4000001ff00 */
[----:B------:R-:W-:Y:S02]  /*04e0*/  IADD3 R145, PT, PT, R5, R6, RZ ;  /* 0x0000000605917210 */ /* 0x000fe40007ffe0ff */
[----:B------:R-:W-:Y:S02]  /*04f0*/  CS2R R16, SRZ ;  /* 0x0000000000107805 */ /* 0x000fe4000001ff00 */
[----:B------:R-:W-:Y:S01]  /*0500*/  SHF.L.U32 R6, R13, 0x5, RZ ;  /* 0x000000050d067819 */ /* 0x000fe200000006ff */
[----:B------:R-:W5:Y:S01]  /*0510*/  LDC R37, c[0x0][0x3d8] ;  /* 0x0000f600ff257b82 */ /* 0x000f620000000800 */
[----:B------:R-:W-:Y:S02]  /*0520*/  LOP3.LUT R7, R7, 0x90, RZ, 0xc0, !PT ;  /* 0x0000009007077812 */ /* 0x000fe400078ec0ff */
[----:B------:R-:W-:-:S02]  /*0530*/  CS2R R18, SRZ ;  /* 0x0000000000127805 */ /* 0x000fc4000001ff00 */
[----:B------:R-:W-:Y:S02]  /*0540*/  LOP3.LUT R2, R13, 0xf, RZ, 0xc0, !PT ;  /* 0x0000000f0d027812 */ /* 0x000fe400078ec0ff */
[----:B------:R-:W-:Y:S02]  /*0550*/  LOP3.LUT R9, R7, 0x60, R6, 0xf8, !PT ;  /* 0x0000006007097812 */ /* 0x000fe400078ef806 */
[----:B------:R-:W-:Y:S01]  /*0560*/  SHF.R.U32.HI R6, RZ, 0x4, R13 ;  /* 0x00000004ff067819 */ /* 0x000fe2000001160d */
[----:B-1----:R-:W-:Y:S01]  /*0570*/  IMAD R5, R2, UR4, RZ ;  /* 0x0000000402057c24 */ /* 0x002fe2000f8e02ff */
[----:B------:R-:W-:Y:S01]  /*0580*/  LOP3.LUT R9, R9, 0x10, R10, 0x78, !PT ;  /* 0x0000001009097812 */ /* 0x000fe200078e780a */
[----:B0-----:R-:W-:Y:S01]  /*0590*/  IMAD R2, R112, UR6, RZ ;  /* 0x0000000670027c24 */ /* 0x001fe2000f8e02ff */
[----:B------:R-:W-:Y:S01]  /*05a0*/  SGXT.U32 R6, R6, 0x3 ;  /* 0x000000030606781a */ /* 0x000fe20000000000 */
[----:B------:R-:W-:Y:S01]  /*05b0*/  UMOV UR4, URZ ;  /* 0x000000ff00047c82 */ /* 0x000fe20008000000 */
[C---:B------:R-:W-:Y:S01]  /*05c0*/  SHF.L.U32 R7, R5.reuse, 0x1, RZ ;  /* 0x0000000105077819 */ /* 0x040fe200000006ff */
[----:B------:R-:W-:Y:S01]  /*05d0*/  IMAD.HI R5, R5, 0x2, RZ ;  /* 0x0000000205057827 */ /* 0x000fe200078e02ff */
[----:B------:R-:W-:-:S02]  /*05e0*/  SHF.L.U32 R4, R2, 0x1, RZ ;  /* 0x0000000102047819 */ /* 0x000fc400000006ff */
[----:B------:R-:W-:Y:S01]  /*05f0*/  LOP3.LUT R112, R11, 0x30, R10, 0x78, !PT ;  /* 0x000000300b707812 */ /* 0x000fe200078e780a */
[-C--:B------:R-:W-:Y:S01]  /*0600*/  IMAD R6, R6, R113.reuse, RZ ;  /* 0x0000007106067224 */ /* 0x080fe200078e02ff */
[----:B------:R-:W-:Y:S01]  /*0610*/  LEA R146, R3, UR5, 0x4 ;  /* 0x0000000503927c11 */ /* 0x000fe2000f8e20ff */
[----:B------:R-:W-:Y:S01]  /*0620*/  IMAD.HI R2, R2, 0x2, RZ ;  /* 0x0000000202027827 */ /* 0x000fe200078e02ff */
[----:B--2---:R-:W-:Y:S01]  /*0630*/  IADD3 R11, P0, P1, R7, UR8, R4 ;  /* 0x00000008070b7c10 */ /* 0x004fe2000f91e004 */
[----:B------:R-:W0:Y:S01]  /*0640*/  LDCU UR8, c[0x0][0x3a8] ;  /* 0x00007500ff0877ac */ /* 0x000e220008000800 */
[----:B------:R-:W-:Y:S01]  /*0650*/  LEA R8, R113, R6, 0x3 ;  /* 0x0000000671087211 */ /* 0x000fe200078e18ff */
[----:B---3--:R-:W-:Y:S01]  /*0660*/  IMAD R110, R110, UR6, RZ ;  /* 0x000000066e6e7c24 */ /* 0x008fe2000f8e02ff */
[----:B------:R-:W-:Y:S01]  /*0670*/  IADD3 R146, PT, PT, R9, R146, RZ ;  /* 0x0000009209927210 */ /* 0x000fe20007ffe0ff */
[----:B-----5:R-:W-:Y:S01]  /*0680*/  IMAD R25, R37, 0xa, RZ ;  /* 0x0000000a25197824 */ /* 0x020fe200078e02ff */
[----:B------:R-:W-:Y:S01]  /*0690*/  LEA R10, R113, R8, 0x3 ;  /* 0x00000008710a7211 */ /* 0x000fe200078e18ff */
[----:B------:R-:W-:Y:S01]  /*06a0*/  IMAD R117, R37, 0x14, RZ ;  /* 0x0000001425757824 */ /* 0x000fe200078e02ff */
[----:B------:R-:W-:Y:S01]  /*06b0*/  IADD3.X R9, PT, PT, R5, UR9, R2, P0, P1 ;  /* 0x0000000905097c10 */ /* 0x000fe200087e2402 */
[----:B------:R-:W-:Y:S01]  /*06c0*/  IMAD R115, R37, 0x12, RZ ;  /* 0x0000001225737824 */ /* 0x000fe200078e02ff */
[----:B------:R-:W-:Y:S01]  /*06d0*/  LEA.HI R2, R13, 0x38, RZ, 0x1c ;  /* 0x000000380d027811 */ /* 0x000fe200078fe0ff */
[----:B------:R-:W-:Y:S01]  /*06e0*/  IMAD R119, R37, 0x16, RZ ;  /* 0x0000001625777824 */ /* 0x000fe200078e02ff */
[----:B------:R-:W-:Y:S01]  /*06f0*/  LEA R12, R113, R10, 0x3 ;  /* 0x0000000a710c7211 */ /* 0x000fe200078e18ff */
[----:B------:R-:W-:Y:S01]  /*0700*/  IMAD R29, R37, 0xc, RZ ;  /* 0x0000000c251d7824 */ /* 0x000fe200078e02ff */
[----:B------:R-:W-:Y:S01]  /*0710*/  LEA.HI R4, R13, 0x78, RZ, 0x1c ;  /* 0x000000780d047811 */ /* 0x000fe200078fe0ff */
[----:B------:R-:W-:Y:S01]  /*0720*/  IMAD R3, R2, R113, RZ ;  /* 0x0000007102037224 */ /* 0x000fe200078e02ff */
[----:B------:R-:W-:Y:S01]  /*0730*/  LEA R2, R113, R12, 0x3 ;  /* 0x0000000c71027211 */ /* 0x000fe200078e18ff */
[----:B------:R-:W-:Y:S01]  /*0740*/  IMAD R121, R37, 0x18, RZ ;  /* 0x0000001825797824 */ /* 0x000fe200078e02ff */
[----:B------:R-:W-:Y:S01]  /*0750*/  LEA R160, P3, R6, R11, 0x1 ;  /* 0x0000000b06a07211 */ /* 0x000fe200078608ff */
[----:B------:R-:W-:Y:S01]  /*0760*/  IMAD R5, R4, R113, RZ ;  /* 0x0000007104057224 */ /* 0x000fe200078e02ff */
[----:B------:R-:W-:Y:S01]  /*0770*/  LEA R4, R113, R2, 0x3 ;  /* 0x0000000271047211 */ /* 0x000fe200078e18ff */
[C---:B------:R-:W-:Y:S01]  /*0780*/  IMAD R123, R37.reuse, 0x1a, RZ ;  /* 0x0000001a257b7824 */ /* 0x040fe200078e02ff */
[----:B------:R-:W-:Y:S01]  /*0790*/  LEA R106, P4, R8, R11, 0x1 ;  /* 0x0000000b086a7211 */ /* 0x000fe200078808ff */
[----:B------:R-:W-:Y:S01]  /*07a0*/  IMAD R27, R37, 0xb, RZ ;  /* 0x0000000b251b7824 */ /* 0x000fe200078e02ff */
[----:B------:R-:W-:Y:S01]  /*07b0*/  LEA R14, R113, R4, 0x3 ;  /* 0x00000004710e7211 */ /* 0x000fe200078e18ff */
[C---:B------:R-:W-:Y:S01]  /*07c0*/  IMAD R31, R37.reuse, 0xd, RZ ;  /* 0x0000000d251f7824 */ /* 0x040fe200078e02ff */
[-C--:B------:R-:W-:Y:S01]  /*07d0*/  LEA.HI.X.SX32 R161, R6, R9.reuse, 0x1, P3 ;  /* 0x0000000906a17211 */ /* 0x080fe200018f0eff */
[----:B------:R-:W-:Y:S01]  /*07e0*/  IMAD R33, R37, 0xe, RZ ;  /* 0x0000000e25217824 */ /* 0x000fe200078e02ff */
[----:B------:R-:W-:Y:S01]  /*07f0*/  LEA R6, R113, R14, 0x4 ;  /* 0x0000000e71067211 */ /* 0x000fe200078e20ff */
[C---:B------:R-:W-:Y:S01]  /*0800*/  IMAD R127, R37.reuse, 0x1c, RZ ;  /* 0x0000001c257f7824 */ /* 0x040fe200078e02ff */
[----:B------:R-:W-:Y:S01]  /*0810*/  LEA.HI.X.SX32 R107, R8, R9, 0x1, P4 ;  /* 0x00000009086b7211 */ /* 0x000fe200020f0eff */
[----:B------:R-:W-:Y:S01]  /*0820*/  IMAD R129, R37, 0x1e, RZ ;  /* 0x0000001e25817824 */ /* 0x000fe200078e02ff */
[----:B------:R-:W-:-:S02]  /*0830*/  LEA R100, P3, R10, R11, 0x1 ;  /* 0x0000000b0a647211 */ /* 0x000fc400078608ff */
[C---:B------:R-:W-:Y:S02]  /*0840*/  LEA R8, R113.reuse, R6, 0x3 ;  /* 0x0000000671087211 */ /* 0x040fe400078e18ff */
[----:B------:R-:W-:Y:S02]  /*0850*/  LEA R98, P4, R12, R11, 0x1 ;  /* 0x0000000b0c627211 */ /* 0x000fe400078808ff */
[-C--:B------:R-:W-:Y:S02]  /*0860*/  LEA.HI.X.SX32 R101, R10, R9.reuse, 0x1, P3 ;  /* 0x000000090a657211 */ /* 0x080fe400018f0eff */
[----:B------:R-:W-:Y:S02]  /*0870*/  LEA R10, R113, R8, 0x3 ;  /* 0x00000008710a7211 */ /* 0x000fe400078e18ff */
[----:B------:R-:W-:Y:S02]  /*0880*/  LEA.HI.X.SX32 R99, R12, R9, 0x1, P4 ;  /* 0x000000090c637211 */ /* 0x000fe400020f0eff */
[----:B------:R-:W-:-:S02]  /*0890*/  LEA R94, P3, R4, R11, 0x1 ;  /* 0x0000000b045e7211 */ /* 0x000fc400078608ff */
[----:B------:R-:W-:Y:S02]  /*08a0*/  LEA R12, R113, R10, 0x3 ;  /* 0x0000000a710c7211 */ /* 0x000fe400078e18ff */
[----:B------:R-:W-:Y:S01]  /*08b0*/  LOP3.LUT R148, R13, 0x7f, RZ, 0xc0, !PT ;  /* 0x0000007f0d947812 */ /* 0x000fe200078ec0ff */
[----:B------:R-:W-:Y:S01]  /*08c0*/  IMAD R13, R37, 0x6, RZ ;  /* 0x00000006250d7824 */ /* 0x000fe200078e02ff */
[----:B------:R-:W-:Y:S02]  /*08d0*/  LEA R92, P4, R14, R11, 0x1 ;  /* 0x0000000b0e5c7211 */ /* 0x000fe400078808ff */
[----:B------:R-:W-:Y:S01]  /*08e0*/  LEA.HI.X.SX32 R95, R4, R9, 0x1, P3 ;  /* 0x00000009045f7211 */ /* 0x000fe200018f0eff */
[----:B------:R-:W-:Y:S01]  /*08f0*/  IMAD R7, R148, R111, RZ ;  /* 0x0000006f94077224 */ /* 0x000fe200078e02ff */
[----:B------:R-:W-:Y:S02]  /*0900*/  LEA R4, R113, R12, 0x3 ;  /* 0x0000000c71047211 */ /* 0x000fe400078e18ff */
[----:B------:R-:W-:-:S02]  /*0910*/  LEA R102, P2, R5, R11, 0x1 ;  /* 0x0000000b05667211 */ /* 0x000fc400078408ff */
[----:B------:R-:W-:Y:S02]  /*0920*/  LEA R104, P5, R3, R11, 0x1 ;  /* 0x0000000b03687211 */ /* 0x000fe400078a08ff */
[-C--:B------:R-:W-:Y:S02]  /*0930*/  LEA.HI.X.SX32 R93, R14, R9.reuse, 0x1, P4 ;  /* 0x000000090e5d7211 */ /* 0x080fe400020f0eff */
[----:B------:R-:W-:Y:S02]  /*0940*/  LEA R14, R113, R4, 0x3 ;  /* 0x00000004710e7211 */ /* 0x000fe400078e18ff */
[----:B------:R-:W-:Y:S02]  /*0950*/  LEA.HI.X.SX32 R103, R5, R9, 0x1, P2 ;  /* 0x0000000905677211 */ /* 0x000fe400010f0eff */
[----:B------:R-:W-:Y:S02]  /*0960*/  LEA R96, P2, R2, R11, 0x1 ;  /* 0x0000000b02607211 */ /* 0x000fe400078408ff */
[----:B------:R-:W-:-:S02]  /*0970*/  LEA.HI.X.SX32 R105, R3, R9, 0x1, P5 ;  /* 0x0000000903697211 */ /* 0x000fc400028f0eff */
[----:B------:R-:W-:Y:S02]  /*0980*/  LEA R3, R113, R14, 0x3 ;  /* 0x0000000e71037211 */ /* 0x000fe400078e18ff */
[C---:B------:R-:W-:Y:S01]  /*0990*/  SHF.L.U32 R108, R110.reuse, 0x1, RZ ;  /* 0x000000016e6c7819 */ /* 0x040fe200000006ff */
[----:B------:R-:W-:Y:S01]  /*09a0*/  IMAD.HI R110, R110, 0x2, RZ ;  /* 0x000000026e6e7827 */ /* 0x000fe200078e02ff */
[C---:B------:R-:W-:Y:S02]  /*09b0*/  SHF.L.U32 R109, R7.reuse, 0x1, RZ ;  /* 0x00000001076d7819 */ /* 0x040fe400000006ff */
[----:B------:R-:W-:Y:S01]  /*09c0*/  LEA.HI.X.SX32 R97, R2, R9, 0x1, P2 ;  /* 0x0000000902617211 */ /* 0x000fe200010f0eff */
[----:B------:R-:W-:Y:S01]  /*09d0*/  IMAD.HI R7, R7, 0x2, RZ ;  /* 0x0000000207077827 */ /* 0x000fe200078e02ff */
[-C--:B------:R-:W-:Y:S02]  /*09e0*/  LEA R90, P2, R6, R11.reuse, 0x1 ;  /* 0x0000000b065a7211 */ /* 0x080fe400078408ff */
[----:B------:R-:W-:-:S02]  /*09f0*/  LEA R88, P3, R8, R11, 0x1 ;  /* 0x0000000b08587211 */ /* 0x000fc400078608ff */
[-C--:B------:R-:W-:Y:S02]  /*0a00*/  LEA R86, P4, R10, R11.reuse, 0x1 ;  /* 0x0000000b0a567211 */ /* 0x080fe400078808ff */
[----:B------:R-:W-:Y:S02]  /*0a10*/  LEA R2, P5, R3, R11, 0x1 ;  /* 0x0000000b03027211 */ /* 0x000fe400078a08ff */
[----:B----4-:R-:W-:Y:S02]  /*0a20*/  IADD3 R108, P0, P1, R109, UR12, R108 ;  /* 0x0000000c6d6c7c10 */ /* 0x010fe4000f91e06c */
[-C--:B------:R-:W-:Y:S02]  /*0a30*/  LEA.HI.X.SX32 R91, R6, R9.reuse, 0x1, P2 ;  /* 0x00000009065b7211 */ /* 0x080fe400010f0eff */
[-C--:B------:R-:W-:Y:S02]  /*0a40*/  LEA.HI.X.SX32 R89, R8, R9.reuse, 0x1, P3 ;  /* 0x0000000908597211 */ /* 0x080fe400018f0eff */
[----:B------:R-:W-:-:S02]  /*0a50*/  LEA.HI.X.SX32 R87, R10, R9, 0x1, P4 ;  /* 0x000000090a577211 */ /* 0x000fc400020f0eff */
[-C--:B------:R-:W-:Y:S02]  /*0a60*/  LEA R84, P2, R12, R11.reuse, 0x1 ;  /* 0x0000000b0c547211 */ /* 0x080fe400078408ff */
[-C--:B------:R-:W-:Y:S02]  /*0a70*/  LEA R82, P3, R4, R11.reuse, 0x1 ;  /* 0x0000000b04527211 */ /* 0x080fe400078608ff */
[----:B------:R-:W-:Y:S02]  /*0a80*/  LEA R80, P4, R14, R11, 0x1 ;  /* 0x0000000b0e507211 */ /* 0x000fe400078808ff */
[----:B------:R-:W-:Y:S02]  /*0a90*/  LEA.HI.X.SX32 R3, R3, R9, 0x1, P5 ;  /* 0x0000000903037211 */ /* 0x000fe400028f0eff */
[----:B------:R-:W-:Y:S02]  /*0aa0*/  IADD3.X R109, PT, PT, R7, UR13, R110, P0, P1 ;  /* 0x0000000d076d7c10 */ /* 0x000fe400087e246e */
[----:B------:R-:W-:-:S02]  /*0ab0*/  LEA R11, R37, R37, 0x2 ;  /* 0x00000025250b7211 */ /* 0x000fc400078e10ff */
[-C--:B------:R-:W-:Y:S02]  /*0ac0*/  IADD3 R116, P5, PT, R117, R108.reuse, RZ ;  /* 0x0000006c75747210 */ /* 0x080fe40007fbe0ff */
[----:B------:R-:W-:Y:S02]  /*0ad0*/  IADD3 R124, P6, PT, R25, R108, RZ ;  /* 0x0000006c197c7210 */ /* 0x000fe40007fde0ff */
[-C--:B------:R-:W-:Y:S02]  /*0ae0*/  LEA.HI.X.SX32 R85, R12, R9.reuse, 0x1, P2 ;  /* 0x000000090c557211 */ /* 0x080fe400010f0eff */
[----:B------:R-:W-:Y:S02]  /*0af0*/  LEA.HI.X.SX32 R83, R4, R9, 0x1, P3 ;  /* 0x0000000904537211 */ /* 0x000fe400018f0eff */
[-C--:B------:R-:W-:Y:S02]  /*0b00*/  LEA.HI.X.SX32 R125, R11, R109.reuse, 0x1, P6 ;  /* 0x0000006d0b7d7211 */ /* 0x080fe400030f0eff */
[----:B------:R-:W-:-:S02]  /*0b10*/  LEA.HI.X.SX32 R117, R25, R109, 0x1, P5 ;  /* 0x0000006d19757211 */ /* 0x000fc400028f0eff */
[CC--:B------:R-:W-:Y:S02]  /*0b20*/  LEA R23, R37.reuse, R37.reuse, 0x3 ;  /* 0x0000002525177211 */ /* 0x0c0fe400078e18ff */
[----:B------:R-:W-:Y:S02]  /*0b30*/  LEA R7, R37, R37, 0x1 ;  /* 0x0000002525077211 */ /* 0x000fe400078e08ff */
[-C--:B------:R-:W-:Y:S02]  /*0b40*/  IADD3 R114, P0, PT, R115, R108.reuse, RZ ;  /* 0x0000006c73727210 */ /* 0x080fe40007f1e0ff */
[-C--:B------:R-:W-:Y:S02]  /*0b50*/  IADD3 R118, P1, PT, R119, R108.reuse, RZ ;  /* 0x0000006c77767210 */ /* 0x080fe40007f3e0ff */
[-C--:B------:R-:W-:Y:S02]  /*0b60*/  IADD3 R120, P3, PT, R121, R108.reuse, RZ ;  /* 0x0000006c79787210 */ /* 0x080fe40007f7e0ff */
[----:B------:R-:W-:-:S02]  /*0b70*/  IADD3 R122, P2, PT, R123, R108, RZ ;  /* 0x0000006c7b7a7210 */ /* 0x000fc40007f5e0ff */
[-C--:B------:R-:W-:Y:S02]  /*0b80*/  IADD3 R130, P6, PT, R13, R108.reuse, RZ ;  /* 0x0000006c0d827210 */ /* 0x080fe40007fde0ff */
[----:B------:R-:W-:Y:S02]  /*0b90*/  IADD3 R132, P5, PT, R29, R108, RZ ;  /* 0x0000006c1d847210 */ /* 0x000fe40007fbe0ff */
[----:B------:R-:W-:Y:S02]  /*0ba0*/  SHF.L.U32 R5, R37, 0x1, RZ ;  /* 0x0000000125057819 */ /* 0x000fe400000006ff */
[----:B------:R-:W-:Y:S02]  /*0bb0*/  LEA.HI.X.SX32 R81, R14, R9, 0x1, P4 ;  /* 0x000000090e517211 */ /* 0x000fe400020f0eff */
[-C--:B------:R-:W-:Y:S02]  /*0bc0*/  LEA.HI.X.SX32 R115, R23, R109.reuse, 0x1, P0 ;  /* 0x0000006d17737211 */ /* 0x080fe400000f0eff */
[----:B------:R-:W-:-:S02]  /*0bd0*/  LEA.HI.X.SX32 R119, R27, R109, 0x1, P1 ;  /* 0x0000006d1b777211 */ /* 0x000fc400008f0eff */
[-C--:B------:R-:W-:Y:S02]  /*0be0*/  LEA.HI.X.SX32 R131, R7, R109.reuse, 0x1, P6 ;  /* 0x0000006d07837211 */ /* 0x080fe400030f0eff */
[-C--:B------:R-:W-:Y:S02]  /*0bf0*/  LEA.HI.X.SX32 R133, R13, R109.reuse, 0x1, P5 ;  /* 0x0000006d0d857211 */ /* 0x080fe400028f0eff */
[-C--:B------:R-:W-:Y:S02]  /*0c00*/  LEA.HI.X.SX32 R121, R29, R109.reuse, 0x1, P3 ;  /* 0x0000006d1d797211 */ /* 0x080fe400018f0eff */
[----:B------:R-:W-:Y:S02]  /*0c10*/  LEA.HI.X.SX32 R123, R31, R109, 0x1, P2 ;  /* 0x0000006d1f7b7211 */ /* 0x000fe400010f0eff */
[----:B------:R-:W-:Y:S02]  /*0c20*/  SHF.L.U32 R148, R148, 0x1, RZ ;  /* 0x0000000194947819 */ /* 0x000fe400000006ff */
[----:B------:R-:W-:-:S02]  /*0c30*/  LEA R15, R37, -R37, 0x3 ;  /* 0x80000025250f7211 */ /* 0x000fc400078e18ff */
[C---:B------:R-:W-:Y:S02]  /*0c40*/  SHF.L.U32 R9, R37.reuse, 0x2, RZ ;  /* 0x0000000225097819 */ /* 0x040fe400000006ff */
[C---:B------:R-:W-:Y:S02]  /*0c50*/  SHF.L.U32 R21, R37.reuse, 0x3, RZ ;  /* 0x0000000325157819 */ /* 0x040fe400000006ff */
[----:B------:R-:W-:Y:S02]  /*0c60*/  LEA R35, R37, -R37, 0x4 ;  /* 0x8000002525237211 */ /* 0x000fe400078e20ff */
[-C--:B------:R-:W-:Y:S02]  /*0c70*/  IADD3 R126, P4, PT, R127, R108.reuse, RZ ;  /* 0x0000006c7f7e7210 */ /* 0x080fe40007f9e0ff */
[-C--:B------:R-:W-:Y:S02]  /*0c80*/  IADD3 R128, P0, PT, R129, R108.reuse, RZ ;  /* 0x0000006c81807210 */ /* 0x080fe40007f1e0ff */
[----:B------:R-:W-:-:S02]  /*0c90*/  IADD3 R134, P1, PT, R33, R108, RZ ;  /* 0x0000006c21867210 */ /* 0x000fc40007f3e0ff */
[-C--:B------:R-:W-:Y:S02]  /*0ca0*/  IADD3 R136, P6, PT, R5, R108.reuse, RZ ;  /* 0x0000006c05887210 */ /* 0x080fe40007fde0ff */
[CC--:B------:R-:W-:Y:S02]  /*0cb0*/  LEA R138, P5, R37.reuse, R108.reuse, 0x2 ;  /* 0x0000006c258a7211 */ /* 0x0c0fe400078a10ff */
[CC--:B------:R-:W-:Y:S02]  /*0cc0*/  LEA R140, P3, R37.reuse, R108.reuse, 0x3 ;  /* 0x0000006c258c7211 */ /* 0x0c0fe400078618ff */
[----:B------:R-:W-:Y:S02]  /*0cd0*/  LEA R142, P2, R37, R108, 0x4 ;  /* 0x0000006c258e7211 */ /* 0x000fe400078420ff */
[----:B------:R-:W-:Y:S02]  /*0ce0*/  MOV R110, 0x3f800000 ;  /* 0x3f800000006e7802 */ /* 0x000fe40000000f00 */
[----:B------:R-:W-:-:S02]  /*0cf0*/  MOV R159, 0xff800000 ;  /* 0xff800000009f7802 */ /* 0x000fc40000000f00 */
[----:B------:R-:W-:Y:S02]  /*0d00*/  MOV R149, RZ ;  /* 0x000000ff00957202 */ /* 0x000fe40000000f00 */
[----:B------:R-:W-:Y:S02]  /*0d10*/  MOV R147, RZ ;  /* 0x000000ff00937202 */ /* 0x000fe40000000f00 */
[----:B------:R-:W-:Y:S02]  /*0d20*/  MOV R162, 0xff800000 ;  /* 0xff80000000a27802 */ /* 0x000fe40000000f00 */
[----:B------:R-:W-:Y:S02]  /*0d30*/  MOV R158, 0x3f800000 ;  /* 0x3f800000009e7802 */ /* 0x000fe40000000f00 */
[C---:B------:R-:W-:Y:S02]  /*0d40*/  LOP3.LUT R150, R148.reuse, 0x10, RZ, 0x3c, !PT ;  /* 0x0000001094967812 */ /* 0x040fe400078e3cff */
[----:B------:R-:W-:-:S02]  /*0d50*/  LOP3.LUT R151, R148, 0x20, RZ, 0x3c, !PT ;  /* 0x0000002094977812 */ /* 0x000fc400078e3cff */
[C---:B------:R-:W-:Y:S02]  /*0d60*/  LOP3.LUT R152, R148.reuse, 0x30, RZ, 0x3c, !PT ;  /* 0x0000003094987812 */ /* 0x040fe400078e3cff */
[C---:B------:R-:W-:Y:S02]  /*0d70*/  LOP3.LUT R153, R148.reuse, 0x40, RZ, 0x3c, !PT ;  /* 0x0000004094997812 */ /* 0x040fe400078e3cff */
[C---:B------:R-:W-:Y:S02]  /*0d80*/  LOP3.LUT R154, R148.reuse, 0x50, RZ, 0x3c, !PT ;  /* 0x00000050949a7812 */ /* 0x040fe400078e3cff */
[C---:B------:R-:W-:Y:S02]  /*0d90*/  LOP3.LUT R155, R148.reuse, 0x60, RZ, 0x3c, !PT ;  /* 0x00000060949b7812 */ /* 0x040fe400078e3cff */
[----:B------:R-:W-:Y:S02]  /*0da0*/  LOP3.LUT R156, R148, 0x70, RZ, 0x3c, !PT ;  /* 0x00000070949c7812 */ /* 0x000fe400078e3cff */
[----:B------:R-:W-:-:S02]  /*0db0*/  LOP3.LUT R157, R112, 0x40, RZ, 0x3c, !PT ;  /* 0x00000040709d7812 */ /* 0x000fc400078e3cff */
[-C--:B------:R-:W-:Y:S02]  /*0dc0*/  LEA.HI.X.SX32 R135, R15, R109.reuse, 0x1, P1 ;  /* 0x0000006d0f877211 */ /* 0x080fe400008f0eff */
[-C--:B------:R-:W-:Y:S02]  /*0dd0*/  LEA.HI.X.SX32 R127, R33, R109.reuse, 0x1, P4 ;  /* 0x0000006d217f7211 */ /* 0x080fe400020f0eff */
[-C--:B------:R-:W-:Y:S02]  /*0de0*/  LEA.HI.X.SX32 R137, R37, R109.reuse, 0x1, P6 ;  /* 0x0000006d25897211 */ /* 0x080fe400030f0eff */
[-C--:B------:R-:W-:Y:S02]  /*0df0*/  LEA.HI.X.SX32 R139, R5, R109.reuse, 0x1, P5 ;  /* 0x0000006d058b7211 */ /* 0x080fe400028f0eff */
[-C--:B------:R-:W-:Y:S02]  /*0e00*/  LEA.HI.X.SX32 R141, R9, R109.reuse, 0x1, P3 ;  /* 0x0000006d098d7211 */ /* 0x080fe400018f0eff */
[----:B------:R-:W-:-:S02]  /*0e10*/  LEA.HI.X.SX32 R143, R21, R109, 0x1, P2 ;  /* 0x0000006d158f7211 */ /* 0x000fc400010f0eff */
[----:B0-----:R-:W-:-:S07]  /*0e20*/  LEA.HI.X.SX32 R129, R35, R109, 0x1, P0 ;  /* 0x0000006d23817211 */ /* 0x001fce00000f0eff */
.L_x_1:
[----:B------:R-:W-:-:S04]  /*0e30*/  IMAD.WIDE R4, R149, 0x2, R160 ;  /* 0x0000000295047825 */ /* 0x000fc800078e02a0 */
[C---:B------:R-:W-:Y:S01]  /*0e40*/  IMAD.WIDE R6, R149.reuse, 0x2, R106 ;  /* 0x0000000295067825 */ /* 0x040fe200078e026a */
[----:B------:R0:W2:Y:S03]  /*0e50*/  LDG.E.U16 R29, desc[UR10][R4.64] ;  /* 0x0000000a041d7981 */ /* 0x0000a6000c1e1500 */
[C---:B------:R-:W-:Y:S01]  /*0e60*/  IMAD.WIDE R8, R149.reuse, 0x2, R100 ;  /* 0x0000000295087825 */ /* 0x040fe200078e0264 */
[----:B------:R1:W3:Y:S03]  /*0e70*/  LDG.E.U16 R31, desc[UR10][R6.64] ;  /* 0x0000000a061f7981 */ /* 0x0002e6000c1e1500 */
[C---:B------:R-:W-:Y:S01]  /*0e80*/  IMAD.WIDE R10, R149.reuse, 0x2, R98 ;  /* 0x00000002950a7825 */ /* 0x040fe200078e0262 */
[----:B------:R4:W5:Y:S03]  /*0e90*/  LDG.E.U16 R33, desc[UR10][R8.64] ;  /* 0x0000000a08217981 */ /* 0x000966000c1e1500 */
[C---:B------:R-:W-:Y:S01]  /*0ea0*/  IMAD.WIDE R12, R149.reuse, 0x2, R96 ;  /* 0x00000002950c7825 */ /* 0x040fe200078e0260 */
[----:B------:R0:W5:Y:S03]  /*0eb0*/  LDG.E.U16 R35, desc[UR10][R10.64] ;  /* 0x0000000a0a237981 */ /* 0x000166000c1e1500 */
[C---:B------:R-:W-:Y:S01]  /*0ec0*/  IMAD.WIDE R14, R149.reuse, 0x2, R94 ;  /* 0x00000002950e7825 */ /* 0x040fe200078e025e */
[----:B------:R0:W5:Y:S03]  /*0ed0*/  LDG.E.U16 R37, desc[UR10][R12.64] ;  /* 0x0000000a0c257981 */ /* 0x000166000c1e1500 */
[C---:B------:R-:W-:Y:S01]  /*0ee0*/  IMAD.WIDE R20, R149.reuse, 0x2, R92 ;  /* 0x0000000295147825 */ /* 0x040fe200078e025c */
[----:B------:R0:W5:Y:S03]  /*0ef0*/  LDG.E.U16 R39, desc[UR10][R14.64] ;  /* 0x0000000a0e277981 */ /* 0x000166000c1e1500 */
[----:B------:R-:W-:-:S02]  /*0f00*/  IMAD.WIDE R22, R149, 0x2, R104 ;  /* 0x0000000295167825 */ /* 0x000fc400078e0268 */
[----:B------:R-:W5:Y:S02]  /*0f10*/  LDG.E.U16 R21, desc[UR10][R20.64] ;  /* 0x0000000a14157981 */ /* 0x000f64000c1e1500 */
[C---:B------:R-:W-:Y:S02]  /*0f20*/  IMAD.WIDE R24, R149.reuse, 0x2, R90 ;  /* 0x0000000295187825 */ /* 0x040fe400078e025a */
[----:B------:R-:W5:Y:S02]  /*0f30*/  LDG.E.U16 R23, desc[UR10][R22.64] ;  /* 0x0000000a16177981 */ /* 0x000f64000c1e1500 */
[C---:B------:R-:W-:Y:S02]  /*0f40*/  IMAD.WIDE R26, R149.reuse, 0x2, R88 ;  /* 0x00000002951a7825 */ /* 0x040fe400078e0258 */
[----:B------:R-:W5:Y:S02]  /*0f50*/  LDG.E.U16 R25, desc[UR10][R24.64] ;  /* 0x0000000a18197981 */ /* 0x000f64000c1e1500 */
[----:B0-----:R-:W-:-:S02]  /*0f60*/  IMAD.WIDE R4, R149, 0x2, R86 ;  /* 0x0000000295047825 */ /* 0x001fc400078e0256 */
[----:B------:R-:W5:Y:S02]  /*0f70*/  LDG.E.U16 R27, desc[UR10][R26.64] ;  /* 0x0000000a1a1b7981 */ /* 0x000f64000c1e1500 */
[C---:B-1----:R-:W-:Y:S02]  /*0f80*/  IMAD.WIDE R6, R149.reuse, 0x2, R84 ;  /* 0x0000000295067825 */ /* 0x042fe400078e0254 */
[----:B------:R0:W5:Y:S02]  /*0f90*/  LDG.E.U16 R41, desc[UR10][R4.64] ;  /* 0x0000000a04297981 */ /* 0x000164000c1e1500 */
[C---:B----4-:R-:W-:Y:S02]  /*0fa0*/  IMAD.WIDE R8, R149.reuse, 0x2, R82 ;  /* 0x0000000295087825 */ /* 0x050fe400078e0252 */
[----:B------:R1:W4:Y:S02]  /*0fb0*/  LDG.E.U16 R43, desc[UR10][R6.64] ;  /* 0x0000000a062b7981 */ /* 0x000324000c1e1500 */
[----:B------:R-:W-:-:S02]  /*0fc0*/  IMAD.WIDE R10, R149, 0x2, R80 ;  /* 0x00000002950a7825 */ /* 0x000fc400078e0250 */
[----:B------:R-:W4:Y:S02]  /*0fd0*/  LDG.E.U16 R45, desc[UR10][R8.64] ;  /* 0x0000000a082d7981 */ /* 0x000f24000c1e1500 */
[C---:B------:R-:W-:Y:S02]  /*0fe0*/  IMAD.WIDE R12, R149.reuse, 0x2, R2 ;  /* 0x00000002950c7825 */ /* 0x040fe400078e0202 */
[----:B------:R-:W4:Y:S02]  /*0ff0*/  LDG.E.U16 R47, desc[UR10][R10.64] ;  /* 0x0000000a0a2f7981 */ /* 0x000f24000c1e1500 */
[----:B------:R-:W-:Y:S02]  /*1000*/  IMAD.WIDE R14, R149, 0x2, R102 ;  /* 0x00000002950e7825 */ /* 0x000fe400078e0266 */
[----:B------:R1:W4:Y:S04]  /*1010*/  LDG.E.U16 R49, desc[UR10][R12.64] ;  /* 0x0000000a0c317981 */ /* 0x000328000c1e1500 */
[----:B------:R1:W4:Y:S01]  /*1020*/  LDG.E.U16 R51, desc[UR10][R14.64] ;  /* 0x0000000a0e337981 */ /* 0x000322000c1e1500 */
[----:B------:R-:W-:Y:S01]  /*1030*/  BAR.SYNC.DEFER_BLOCKING 0x0 ;  /* 0x0000000000007b1d */ /* 0x000fe20000010000 */
[----:B0-----:R-:W-:-:S04]  /*1040*/  IMAD.WIDE R4, R147, 0x2, R108 ;  /* 0x0000000293047825 */ /* 0x001fc800078e026c */
[----:B-1----:R-:W-:-:S04]  /*1050*/  IMAD.WIDE R6, R147, 0x2, R136 ;  /* 0x0000000293067825 */ /* 0x002fc800078e0288 */
[----:B------:R-:W-:-:S04]  /*1060*/  IMAD.WIDE R12, R147, 0x2, R142 ;  /* 0x00000002930c7825 */ /* 0x000fc800078e028e */
[----:B------:R-:W-:-:S04]  /*1070*/  IMAD.WIDE R14, R147, 0x2, R114 ;  /* 0x00000002930e7825 */ /* 0x000fc800078e0272 */
[----:B------:R-:W-:-:S04]  /*1080*/  IMAD.WIDE R8, R147, 0x2, R138 ;  /* 0x0000000293087825 */ /* 0x000fc800078e028a */
[C---:B------:R-:W-:Y:S01]  /*1090*/  IMAD.WIDE R10, R147.reuse, 0x2, R130 ;  /* 0x00000002930a7825 */ /* 0x040fe200078e0282 */
[----:B--2---:R-:W-:Y:S04]  /*10a0*/  STS.U16 [R144+UR5], R29 ;  /* 0x0000001d90007988 */ /* 0x004fe80008000405 */
[----:B---3--:R-:W-:Y:S04]  /*10b0*/  STS.U16 [R144+UR5+0x100], R31 ;  /* 0x0001001f90007988 */ /* 0x008fe80008000405 */
[----:B-----5:R-:W-:Y:S04]  /*10c0*/  STS.U16 [R144+UR5+0x200], R33 ;  /* 0x0002002190007988 */ /* 0x020fe80008000405 */
[----:B------:R-:W-:Y:S04]  /*10d0*/  STS.U16 [R144+UR5+0x300], R35 ;  /* 0x0003002390007988 */ /* 0x000fe80008000405 */
[----:B------:R-:W-:Y:S04]  /*10e0*/  STS.U16 [R144+UR5+0x400], R37 ;  /* 0x0004002590007988 */ /* 0x000fe80008000405 */
[----:B------:R-:W-:Y:S04]  /*10f0*/  STS.U16 [R144+UR5+0x500], R39 ;  /* 0x0005002790007988 */ /* 0x000fe80008000405 */
[----:B------:R0:W-:Y:S04]  /*1100*/  STS.U16 [R144+UR5+0x600], R21 ;  /* 0x0006001590007988 */ /* 0x0001e80008000405 */
[----:B------:R1:W-:Y:S04]  /*1110*/  STS.U16 [R144+UR5+0x700], R23 ;  /* 0x0007001790007988 */ /* 0x0003e80008000405 */
[----:B------:R2:W-:Y:S04]  /*1120*/  STS.U16 [R144+UR5+0x800], R25 ;  /* 0x0008001990007988 */ /* 0x0005e80008000405 */
[----:B------:R-:W-:Y:S04]  /*1130*/  STS.U16 [R144+UR5+0x900], R27 ;  /* 0x0009001b90007988 */ /* 0x000fe80008000405 */
[----:B------:R3:W-:Y:S04]  /*1140*/  STS.U16 [R144+UR5+0xa00], R41 ;  /* 0x000a002990007988 */ /* 0x0007e80008000405 */
[----:B----4-:R-:W-:Y:S04]  /*1150*/  STS.U16 [R144+UR5+0xb00], R43 ;  /* 0x000b002b90007988 */ /* 0x010fe80008000405 */
[----:B------:R-:W-:Y:S04]  /*1160*/  STS.U16 [R144+UR5+0xc00], R45 ;  /* 0x000c002d90007988 */ /* 0x000fe80008000405 */
[----:B------:R4:W-:Y:S04]  /*1170*/  STS.U16 [R144+UR5+0xd00], R47 ;  /* 0x000d002f90007988 */ /* 0x0009e80008000405 */
[----:B------:R-:W-:Y:S04]  /*1180*/  STS.U16 [R144+UR5+0xe00], R49 ;  /* 0x000e003190007988 */ /* 0x000fe80008000405 */
[----:B------:R-:W-:Y:S01]  /*1190*/  STS.U16 [R144+UR5+0xf00], R51 ;  /* 0x000f003390007988 */ /* 0x000fe20008000405 */
[----:B------:R-:W-:Y:S01]  /*11a0*/  BAR.SYNC.DEFER_BLOCKING 0x0 ;  /* 0x0000000000007b1d */ /* 0x000fe20000010000 */
[----:B0-----:R-:W-:-:S04]  /*11b0*/  IMAD.WIDE R20, R147, 0x2, R116 ;  /* 0x0000000293147825 */ /* 0x001fc800078e0274 */
[----:B-1----:R-:W-:-:S04]  /*11c0*/  IMAD.WIDE R22, R147, 0x2, R118 ;  /* 0x0000000293167825 */ /* 0x002fc800078e0276 */
[C---:B--2---:R-:W-:Y:S01]  /*11d0*/  IMAD.WIDE R24, R147.reuse, 0x2, R120 ;  /* 0x0000000293187825 */ /* 0x044fe200078e0278 */
[----:B------:R0:W2:Y:S04]  /*11e0*/  LDG.E.U16 R35, desc[UR10][R4.64] ;  /* 0x0000000a04237981 */ /* 0x0000a8000c1e1500 */
[----:B---3--:R1:W3:Y:S04]  /*11f0*/  LDG.E.U16 R41, desc[UR10][R6.64] ;  /* 0x0000000a06297981 */ /* 0x0082e8000c1e1500 */
[----:B----4-:R-:W4:Y:S01]  /*1200*/  LDG.E.U16 R47, desc[UR10][R12.64] ;  /* 0x0000000a0c2f7981 */ /* 0x010f22000c1e1500 */
[----:B0-----:R-:W-:-:S03]  /*1210*/  IMAD.WIDE R4, R147, 0x2, R140 ;  /* 0x0000000293047825 */ /* 0x001fc600078e028c */
[----:B------:R-:W5:Y:S01]  /*1220*/  LDG.E.U16 R165, desc[UR10][R14.64] ;  /* 0x0000000a0ea57981 */ /* 0x000f62000c1e1500 */
[----:B-1----:R-:W-:-:S03]  /*1230*/  IMAD.WIDE R6, R147, 0x2, R124 ;  /* 0x0000000293067825 */ /* 0x002fc600078e027c */
[----:B------:R0:W5:Y:S04]  /*1240*/  LDG.E.U16 R34, desc[UR10][R8.64] ;  /* 0x0000000a08227981 */ /* 0x000168000c1e1500 */
[----:B------:R-:W5:Y:S04]  /*1250*/  LDG.E.U16 R42, desc[UR10][R20.64] ;  /* 0x0000000a142a7981 */ /* 0x000f68000c1e1500 */
[----:B------:R-:W5:Y:S04]  /*1260*/  LDG.E.U16 R43, desc[UR10][R10.64] ;  /* 0x0000000a0a2b7981 */ /* 0x000f68000c1e1500 */
[----:B------:R-:W5:Y:S04]  /*1270*/  LDG.E.U16 R167, desc[UR10][R22.64] ;  /* 0x0000000a16a77981 */ /* 0x000f68000c1e1500 */
[----:B------:R-:W5:Y:S04]  /*1280*/  LDG.E.U16 R40, desc[UR10][R4.64] ;  /* 0x0000000a04287981 */ /* 0x000f68000c1e1500 */
[----:B------:R-:W5:Y:S04]  /*1290*/  LDG.E.U16 R44, desc[UR10][R24.64] ;  /* 0x0000000a182c7981 */ /* 0x000f68000c1e1500 */
[----:B------:R-:W5:Y:S01]  /*12a0*/  LDG.E.U16 R45, desc[UR10][R6.64] ;  /* 0x0000000a062d7981 */ /* 0x000f62000c1e1500 */
[----:B------:R-:W-:-:S03]  /*12b0*/  IMAD.WIDE R26, R147, 0x2, R122 ;  /* 0x00000002931a7825 */ /* 0x000fc600078e027a */
[----:B------:R-:W-:Y:S01]  /*12c0*/  LDSM.16.MT88.4 R56, [R145+0x1000] ;  /* 0x001000009138783b */ /* 0x000fe20000004200 */
[----:B0-----:R-:W-:-:S03]  /*12d0*/  IMAD.WIDE R8, R147, 0x2, R132 ;  /* 0x0000000293087825 */ /* 0x001fc600078e0284 */
[----:B------:R-:W5:Y:S01]  /*12e0*/  LDG.E.U16 R169, desc[UR10][R26.64] ;  /* 0x0000000a1aa97981 */ /* 0x000f62000c1e1500 */
[----:B------:R-:W-:-:S03]  /*12f0*/  IMAD.WIDE R14, R147, 0x2, R126 ;  /* 0x00000002930e7825 */ /* 0x000fc600078e027e */
[----:B------:R0:W5:Y:S01]  /*1300*/  LDG.E.U16 R164, desc[UR10][R8.64] ;  /* 0x0000000a08a47981 */ /* 0x000162000c1e1500 */
[----:B------:R-:W-:-:S03]  /*1310*/  IMAD.WIDE R12, R147, 0x2, R134 ;  /* 0x00000002930c7825 */ /* 0x000fc600078e0286 */
[----:B------:R-:W5:Y:S04]  /*1320*/  LDG.E.U16 R166, desc[UR10][R14.64] ;  /* 0x0000000a0ea67981 */ /* 0x000f68000c1e1500 */
[----:B------:R1:W5:Y:S04]  /*1330*/  LDG.E.U16 R163, desc[UR10][R12.64] ;  /* 0x0000000a0ca37981 */ /* 0x000368000c1e1500 */
[----:B------:R-:W1:Y:S04]  /*1340*/  LDSM.16.M88.4 R72, [R146] ;  /* 0x000000009248783b */ /* 0x000e680000000200 */
[----:B------:R-:W1:Y:S04]  /*1350*/  LDSM.16.M88.4 R60, [R146+0x200] ;  /* 0x00020000923c783b */ /* 0x000e680000000200 */
[----:B0-----:R-:W0:Y:S04]  /*1360*/  LDSM.16.M88.4 R8, [R146+0x400] ;  /* 0x000400009208783b */ /* 0x001e280000000200 */
[----:B------:R-:W0:Y:S04]  /*1370*/  LDSM.16.M88.4 R20, [R146+0x600] ;  /* 0x000600009214783b */ /* 0x000e280000000200 */
[----:B------:R-:W0:Y:S04]  /*1380*/  LDSM.16.M88.4 R28, [R146+0x800] ;  /* 0x00080000921c783b */ /* 0x000e280000000200 */
[----:B------:R-:W0:Y:S04]  /*1390*/  LDSM.16.M88.4 R36, [R146+0xa00] ;  /* 0x000a00009224783b */ /* 0x000e280000000200 */
[----:B------:R-:W0:Y:S04]  /*13a0*/  LDSM.16.M88.4 R48, [R146+0xc00] ;  /* 0x000c00009230783b */ /* 0x000e280000000200 */
[----:B------:R-:W0:Y:S01]  /*13b0*/  LDSM.16.M88.4 R76, [R146+0xe00] ;  /* 0x000e0000924c783b */ /* 0x000e220000000200 */
[----:B------:R-:W-:-:S05]  /*13c0*/  IMAD.WIDE R32, R147, 0x2, R128 ;  /* 0x0000000293207825 */ /* 0x000fca00078e0280 */
[----:B------:R0:W5:Y:S01]  /*13d0*/  LDG.E.U16 R171, desc[UR10][R32.64] ;  /* 0x0000000a20ab7981 */ /* 0x000162000c1e1500 */
[----:B------:R-:W-:Y:S01]  /*13e0*/  BAR.SYNC.DEFER_BLOCKING 0x0 ;  /* 0x0000000000007b1d */ /* 0x000fe20000010000 */
[C---:B-1----:R-:W-:Y:S08]  /*13f0*/  HMMA.16816.F32.BF16 R68, R56.reuse, R72, RZ ;  /* 0x000000483844723c */ /* 0x042ff000000418ff */
[C---:B------:R-:W-:Y:S08]  /*1400*/  HMMA.16816.F32.BF16 R72, R56.reuse, R74, RZ ;  /* 0x0000004a3848723c */ /* 0x040ff000000418ff */
[C---:B------:R-:W-:Y:S08]  /*1410*/  HMMA.16816.F32.BF16 R52, R56.reuse, R60, RZ ;  /* 0x0000003c3834723c */ /* 0x040ff000000418ff */
[C---:B------:R-:W-:Y:S08]  /*1420*/  HMMA.16816.F32.BF16 R60, R56.reuse, R62, RZ ;  /* 0x0000003e383c723c */ /* 0x040ff000000418ff */
[C---:B0-----:R-:W-:Y:S08]  /*1430*/  HMMA.16816.F32.BF16 R4, R56.reuse, R8, RZ ;  /* 0x000000083804723c */ /* 0x041ff000000418ff */
[C---:B------:R-:W-:Y:S08]  /*1440*/  HMMA.16816.F32.BF16 R12, R56.reuse, R20, RZ ;  /* 0x00000014380c723c */ /* 0x040ff000000418ff */
[C---:B------:R-:W-:Y:S08]  /*1450*/  HMMA.16816.F32.BF16 R24, R56.reuse, R28, RZ ;  /* 0x0000001c3818723c */ /* 0x040ff000000418ff */
[C---:B------:R-:W-:Y:S08]  /*1460*/  HMMA.16816.F32.BF16 R8, R56.reuse, R10, RZ ;  /* 0x0000000a3808723c */ /* 0x040ff000000418ff */
[C---:B------:R-:W-:Y:S08]  /*1470*/  HMMA.16816.F32.BF16 R20, R56.reuse, R22, RZ ;  /* 0x000000163814723c */ /* 0x040ff000000418ff */
[C---:B------:R-:W-:Y:S01]  /*1480*/  HMMA.16816.F32.BF16 R28, R56.reuse, R30, RZ ;  /* 0x0000001e381c723c */ /* 0x040fe200000418ff */
[----:B--2---:R-:W-:Y:S04]  /*1490*/  STS.U16 [R148+UR5], R35 ;  /* 0x0000002394007988 */ /* 0x004fe80008000405 */
[----:B----4-:R-:W-:Y:S04]  /*14a0*/  STS.U16 [R148+UR5+0x800], R47 ;  /* 0x0008002f94007988 */ /* 0x010fe80008000405 */
[----:B---3--:R-:W-:Y:S04]  /*14b0*/  STS.U16 [R150+UR5+0x100], R41 ;  /* 0x0001002996007988 */ /* 0x008fe80008000405 */
[----:B-----5:R-:W-:Y:S04]  /*14c0*/  STS.U16 [R150+UR5+0x900], R165 ;  /* 0x000900a596007988 */ /* 0x020fe80008000405 */
[----:B------:R0:W-:Y:S04]  /*14d0*/  STS.U16 [R151+UR5+0x200], R34 ;  /* 0x0002002297007988 */ /* 0x0001e80008000405 */
[----:B------:R-:W-:Y:S04]  /*14e0*/  STS.U16 [R151+UR5+0xa00], R42 ;  /* 0x000a002a97007988 */ /* 0x000fe80008000405 */
[----:B------:R-:W-:Y:S01]  /*14f0*/  STS.U16 [R152+UR5+0x300], R43 ;  /* 0x0003002b98007988 */ /* 0x000fe20008000405 */
[C---:B0-----:R-:W-:Y:S03]  /*1500*/  HMMA.16816.F32.BF16 R32, R56.reuse, R36, RZ ;  /* 0x000000243820723c */ /* 0x041fe600000418ff */
[----:B------:R-:W-:Y:S04]  /*1510*/  STS.U16 [R152+UR5+0xb00], R167 ;  /* 0x000b00a798007988 */ /* 0x000fe80008000405 */
[----:B------:R0:W-:Y:S01]  /*1520*/  STS.U16 [R153+UR5+0x400], R40 ;  /* 0x0004002899007988 */ /* 0x0001e20008000405 */
[C---:B------:R-:W-:Y:S03]  /*1530*/  HMMA.16816.F32.BF16 R36, R56.reuse, R38, RZ ;  /* 0x000000263824723c */ /* 0x040fe600000418ff */
[----:B------:R-:W-:Y:S04]  /*1540*/  STS.U16 [R153+UR5+0xc00], R44 ;  /* 0x000c002c99007988 */ /* 0x000fe80008000405 */
[----:B------:R1:W-:Y:S01]  /*1550*/  STS.U16 [R154+UR5+0x500], R45 ;  /* 0x0005002d9a007988 */ /* 0x0003e20008000405 */
[C---:B0-----:R-:W-:Y:S08]  /*1560*/  HMMA.16816.F32.BF16 R40, R56.reuse, R48, RZ ;  /* 0x000000303828723c */ /* 0x041ff000000418ff */
[C---:B------:R-:W-:Y:S08]  /*1570*/  HMMA.16816.F32.BF16 R48, R56.reuse, R50, RZ ;  /* 0x000000323830723c */ /* 0x040ff000000418ff */
[----:B-1----:R-:W-:Y:S01]  /*1580*/  HMMA.16816.F32.BF16 R44, R56, R76, RZ ;  /* 0x0000004c382c723c */ /* 0x002fe200000418ff */
[----:B------:R-:W-:Y:S01]  /*1590*/  FMUL R76, R68, UR8 ;  /* 0x00000008444c7c20 */ /* 0x000fe20008400000 */
[----:B------:R-:W-:-:S06]  /*15a0*/  FMUL R77, R69, UR8 ;  /* 0x00000008454d7c20 */ /* 0x000fcc0008400000 */
[----:B------:R-:W-:Y:S01]  /*15b0*/  HMMA.16816.F32.BF16 R56, R56, R78, RZ ;  /* 0x0000004e3838723c */ /* 0x000fe200000418ff */
[----:B------:R-:W-:-:S05]  /*15c0*/  FMUL R78, R72, UR8 ;  /* 0x00000008484e7c20 */ /* 0x000fca0008400000 */
[----:B------:R-:W-:Y:S01]  /*15d0*/  FMNMX3 R78, R76, R77, R78, !PT ;  /* 0x0000004d4c4e7276 */ /* 0x000fe2000780004e */
[----:B------:R-:W-:Y:S01]  /*15e0*/  FMUL R76, R73, UR8 ;  /* 0x00000008494c7c20 */ /* 0x000fe20008400000 */
        /* <DEDUP_REMOVED lines=41> */
[----:B------:R-:W-:-:S05]  /*1880*/  FMUL R76, R57, UR8 ;  /* 0x00000008394c7c20 */ /* 0x000fca0008400000 */
[----:B------:R-:W-:-:S05]  /*1890*/  FMNMX R77, R76, R77, !PT ;  /* 0x0000004d4c4d7209 */ /* 0x000fca0007800000 */
[----:B------:R-:W0:Y:S02]  /*18a0*/  SHFL.BFLY PT, R76, R77, 0x2, 0x1f ;  /* 0x0c401f004d4c7f89 */ /* 0x000e2400000e0000 */
[----:B0-----:R-:W-:-:S05]  /*18b0*/  FMNMX R78, R77, R76, !PT ;  /* 0x0000004c4d4e7209 */ /* 0x001fca0007800000 */
[----:B------:R-:W0:Y:S04]  /*18c0*/  SHFL.BFLY PT, R76, R78, 0x1, 0x1f ;  /* 0x0c201f004e4c7f89 */ /* 0x000e2800000e0000 */
[----:B------:R-:W-:Y:S01]  /*18d0*/  STS.U16 [R154+UR5+0xd00], R169 ;  /* 0x000d00a99a007988 */ /* 0x000fe20008000405 */
[----:B------:R-:W-:-:S03]  /*18e0*/  FMUL R77, R74, UR8 ;  /* 0x000000084a4d7c20 */ /* 0x000fc60008400000 */
[----:B------:R-:W-:Y:S04]  /*18f0*/  STS.U16 [R155+UR5+0x600], R164 ;  /* 0x000600a49b007988 */ /* 0x000fe80008000405 */
[----:B------:R-:W-:Y:S04]  /*1900*/  STS.U16 [R155+UR5+0xe00], R166 ;  /* 0x000e00a69b007988 */ /* 0x000fe80008000405 */
[----:B------:R1:W-:Y:S01]  /*1910*/  STS.U16 [R156+UR5+0x700], R163 ;  /* 0x000700a39c007988 */ /* 0x0003e20008000405 */
[----:B0-----:R-:W-:-:S05]  /*1920*/  FMNMX3 R76, R78, R76, R159, !PT ;  /* 0x0000004c4e4c7276 */ /* 0x001fca000780009f */
[----:B------:R-:W-:Y:S01]  /*1930*/  FFMA R69, R69, UR8, -R76 ;  /* 0x0000000845457c23 */ /* 0x000fe2000800084c */
[----:B------:R-:W-:-:S03]  /*1940*/  FMUL R78, R71, UR8 ;  /* 0x00000008474e7c20 */ /* 0x000fc60008400000 */
[----:B-1----:R-:W-:Y:S01]  /*1950*/  FMUL R163, R69, 1.4426950216293334961 ;  /* 0x3fb8aa3b45a37820 */ /* 0x002fe20000400000 */
        /* <DEDUP_REMOVED lines=46> */
[----:B------:R-:W0:Y:S01]  /*1c40*/  SHFL.BFLY PT, R78, R69, 0x2, 0x1f ;  /* 0x0c401f00454e7f89 */ /* 0x000e2200000e0000 */
[----:B------:R-:W-:-:S04]  /*1c50*/  FFMA R68, R68, UR8, -R76 ;  /* 0x0000000844447c23 */ /* 0x000fc8000800084c */
[----:B------:R-:W-:-:S04]  /*1c60*/  FMUL R79, R68, 1.4426950216293334961 ;  /* 0x3fb8aa3b444f7820 */ /* 0x000fc80000400000 */
[----:B------:R0:W-:Y:S02]  /*1c70*/  MUFU.EX2 R68, R79 ;  /* 0x0000004f00447308 */ /* 0x0001e40000000800 */
[----:B0-----:R-:W-:-:S05]  /*1c80*/  FMNMX R79, R69, R78, !PT ;  /* 0x0000004e454f7209 */ /* 0x001fca0007800000 */
[----:B------:R-:W0:Y:S01]  /*1c90*/  SHFL.BFLY PT, R77, R79, 0x1, 0x1f ;  /* 0x0c201f004f4d7f89 */ /* 0x000e2200000e0000 */
[--C-:B------:R-:W-:Y:S01]  /*1ca0*/  FFMA R72, R72, UR8, -R76.reuse ;  /* 0x0000000848487c23 */ /* 0x100fe2000800084c */
[----:B------:R-:W-:Y:S01]  /*1cb0*/  FFMA R73, R73, UR8, -R76 ;  /* 0x0000000849497c23 */ /* 0x000fe2000800084c */
[----:B------:R-:W-:Y:S02]  /*1cc0*/  FADD R78, -R76, R159 ;  /* 0x0000009f4c4e7221 */ /* 0x000fe40000000100 */
[----:B------:R-:W-:Y:S01]  /*1cd0*/  FMUL R72, R72, 1.4426950216293334961 ;  /* 0x3fb8aa3b48487820 */ /* 0x000fe20000400000 */
[----:B------:R-:W1:Y:S01]  /*1ce0*/  MUFU.EX2 R163, R163 ;  /* 0x000000a300a37308 */ /* 0x000e620000000800 */
[----:B------:R2:W-:Y:S01]  /*1cf0*/  STS.U16 [R156+UR5+0xf00], R171 ;  /* 0x000f00ab9c007988 */ /* 0x0005e20008000405 */
[----:B------:R-:W-:Y:S01]  /*1d00*/  FMUL R73, R73, 1.4426950216293334961 ;  /* 0x3fb8aa3b49497820 */ /* 0x000fe20000400000 */
[----:B------:R-:W-:-:S05]  /*1d10*/  FMUL R159, R78, 1.4426950216293334961 ;  /* 0x3fb8aa3b4e9f7820 */ /* 0x000fca0000400000 */
[----:B------:R-:W3:Y:S01]  /*1d20*/  MUFU.EX2 R72, R72 ;  /* 0x0000004800487308 */ /* 0x000ee20000000800 */
[----:B0-----:R-:W-:-:S05]  /*1d30*/  FMNMX3 R77, R79, R77, R162, !PT ;  /* 0x0000004d4f4d7276 */ /* 0x001fca00078000a2 */
[----:B------:R-:W-:Y:S02]  /*1d40*/  FADD R69, -R77, R162 ;  /* 0x000000a24d457221 */ /* 0x000fe40000000100 */
[----:B------:R-:W0:Y:S02]  /*1d50*/  MUFU.EX2 R73, R73 ;  /* 0x0000004900497308 */ /* 0x000e240000000800 */
[----:B------:R-:W-:-:S06]  /*1d60*/  FMUL R69, R69, 1.4426950216293334961 ;  /* 0x3fb8aa3b45457820 */ /* 0x000fcc0000400000 */
[----:B------:R-:W4:Y:S01]  /*1d70*/  MUFU.EX2 R79, R159 ;  /* 0x0000009f004f7308 */ /* 0x000f220000000800 */
[----:B------:R-:W-:-:S07]  /*1d80*/  FFMA R70, R70, UR8, -R77 ;  /* 0x0000000846467c23 */ /* 0x000fce000800084d */
[----:B------:R-:W5:Y:S01]  /*1d90*/  MUFU.EX2 R159, R69 ;  /* 0x00000045009f7308 */ /* 0x000f620000000800 */
[----:B-1----:R-:W-:Y:S01]  /*1da0*/  FADD R167, R68, R163 ;  /* 0x000000a344a77221 */ /* 0x002fe20000000000 */
[--C-:B------:R-:W-:Y:S01]  /*1db0*/  FFMA R74, R74, UR8, -R77.reuse ;  /* 0x000000084a4a7c23 */ /* 0x100fe2000800084d */
[----:B------:R-:W-:Y:S01]  /*1dc0*/  FMUL R70, R70, 1.4426950216293334961 ;  /* 0x3fb8aa3b46467820 */ /* 0x000fe20000400000 */
[----:B------:R-:W-:Y:S01]  /*1dd0*/  FFMA R75, R75, UR8, -R77 ;  /* 0x000000084b4b7c23 */ /* 0x000fe2000800084d */
[----:B---3--:R-:W-:Y:S01]  /*1de0*/  FADD R164, R72, R167 ;  /* 0x000000a748a47221 */ /* 0x008fe20000000000 */
[----:B------:R-:W-:Y:S02]  /*1df0*/  FMUL R74, R74, 1.4426950216293334961 ;  /* 0x3fb8aa3b4a4a7820 */ /* 0x000fe40000400000 */
[----:B------:R1:W-:Y:S01]  /*1e00*/  MUFU.EX2 R78, R70 ;  /* 0x00000046004e7308 */ /* 0x0003e20000000800 */
[----:B------:R-:W-:Y:S01]  /*1e10*/  FMUL R165, R75, 1.4426950216293334961 ;  /* 0x3fb8aa3b4ba57820 */ /* 0x000fe20000400000 */
[----:B0-----:R-:W-:-:S06]  /*1e20*/  FADD R164, R73, R164 ;  /* 0x000000a449a47221 */ /* 0x001fcc0000000000 */
[----:B------:R0:W-:Y:S01]  /*1e30*/  MUFU.EX2 R162, R74 ;  /* 0x0000004a00a27308 */ /* 0x0001e20000000800 */
[----:B-1----:R-:W-:Y:S01]  /*1e40*/  F2FP.BF16.F32.PACK_AB R70, R73, R72 ;  /* 0x000000484946723e */ /* 0x002fe200000010ff */
[C---:B----4-:R-:W-:Y:S01]  /*1e50*/  FMUL R72, R79.reuse, R64 ;  /* 0x000000404f487220 */ /* 0x050fe20000400000 */
[----:B------:R-:W-:Y:S01]  /*1e60*/  FMUL R73, R79, R65 ;  /* 0x000000414f497220 */ /* 0x000fe20000400000 */
[C---:B-----5:R-:W-:Y:S01]  /*1e70*/  FMUL R75, R159.reuse, R67 ;  /* 0x000000439f4b7220 */ /* 0x060fe20000400000 */
[----:B0-----:R-:W-:Y:S01]  /*1e80*/  FMUL R74, R159, R66 ;  /* 0x000000429f4a7220 */ /* 0x001fe20000400000 */
[----:B------:R-:W-:Y:S01]  /*1e90*/  BAR.SYNC.DEFER_BLOCKING 0x0 ;  /* 0x0000000000007b1d */ /* 0x000fe20000010000 */
[----:B------:R-:W-:Y:S01]  /*1ea0*/  FFMA R71, R71, UR8, -R77 ;  /* 0x0000000847477c23 */ /* 0x000fe2000800084d */
[----:B------:R-:W-:-:S03]  /*1eb0*/  F2FP.BF16.F32.PACK_AB R68, R163, R68 ;  /* 0x00000044a344723e */ /* 0x000fc600000010ff */
[----:B------:R-:W-:Y:S01]  /*1ec0*/  FMUL R71, R71, 1.4426950216293334961 ;  /* 0x3fb8aa3b47477820 */ /* 0x000fe20000400000 */
[----:B------:R-:W-:Y:S01]  /*1ed0*/  MUFU.EX2 R165, R165 ;  /* 0x000000a500a57308 */ /* 0x000fe20000000800 */
[----:B------:R-:W0:Y:S07]  /*1ee0*/  LDSM.16.M88.4 R64, [R112+UR5] ;  /* 0x000000057040783b */ /* 0x000e2e0008000200 */
[----:B------:R-:W1:Y:S01]  /*1ef0*/  MUFU.EX2 R163, R71 ;  /* 0x0000004700a37308 */ /* 0x000e620000000800 */
[--C-:B------:R-:W-:Y:S01]  /*1f00*/  FFMA R55, R55, UR8, -R77.reuse ;  /* 0x0000000837377c23 */ /* 0x100fe2000800084d */
[--C-:B------:R-:W-:Y:S01]  /*1f10*/  FFMA R62, R62, UR8, -R77.reuse ;  /* 0x000000083e3e7c23 */ /* 0x100fe2000800084d */
[--C-:B------:R-:W-:Y:S01]  /*1f20*/  FFMA R63, R63, UR8, -R77.reuse ;  /* 0x000000083f3f7c23 */ /* 0x100fe2000800084d */
[--C-:B------:R-:W-:Y:S01]  /*1f30*/  FFMA R52, R52, UR8, -R76.reuse ;  /* 0x0000000834347c23 */ /* 0x100fe2000800084c */
[--C-:B------:R-:W-:Y:S01]  /*1f40*/  FFMA R53, R53, UR8, -R76.reuse ;  /* 0x0000000835357c23 */ /* 0x100fe2000800084c */
[--C-:B------:R-:W-:Y:S01]  /*1f50*/  FFMA R60, R60, UR8, -R76.reuse ;  /* 0x000000083c3c7c23 */ /* 0x100fe2000800084c */
[----:B------:R-:W-:Y:S01]  /*1f60*/  FFMA R61, R61, UR8, -R76 ;  /* 0x000000083d3d7c23 */ /* 0x000fe2000800084c */
[----:B------:R-:W-:Y:S01]  /*1f70*/  FFMA R54, R54, UR8, -R77 ;  /* 0x0000000836367c23 */ /* 0x000fe2000800084d */
[----:B--2---:R-:W-:Y:S01]  /*1f80*/  FMUL R171, R55, 1.4426950216293334961 ;  /* 0x3fb8aa3b37ab7820 */ /* 0x004fe20000400000 */
[----:B------:R-:W-:Y:S01]  /*1f90*/  FMUL R173, R62, 1.4426950216293334961 ;  /* 0x3fb8aa3b3ead7820 */ /* 0x000fe20000400000 */
[----:B------:R-:W-:Y:S01]  /*1fa0*/  FMUL R170, R63, 1.4426950216293334961 ;  /* 0x3fb8aa3b3faa7820 */ /* 0x000fe20000400000 */
[----:B------:R-:W-:Y:S01]  /*1fb0*/  FMUL R52, R52, 1.4426950216293334961 ;  /* 0x3fb8aa3b34347820 */ /* 0x000fe20000400000 */
[----:B------:R-:W-:Y:S01]  /*1fc0*/  FMUL R53, R53, 1.4426950216293334961 ;  /* 0x3fb8aa3b35357820 */ /* 0x000fe20000400000 */
[----:B------:R-:W-:Y:S01]  /*1fd0*/  FMUL R60, R60, 1.4426950216293334961 ;  /* 0x3fb8aa3b3c3c7820 */ /* 0x000fe20000400000 */
[----:B------:R-:W-:Y:S01]  /*1fe0*/  FMUL R61, R61, 1.4426950216293334961 ;  /* 0x3fb8aa3b3d3d7820 */ /* 0x000fe20000400000 */
[----:B------:R-:W-:Y:S01]  /*1ff0*/  FMUL R54, R54, 1.4426950216293334961 ;  /* 0x3fb8aa3b36367820 */ /* 0x000fe20000400000 */
[----:B-1----:R-:W-:-:S02]  /*2000*/  F2FP.BF16.F32.PACK_AB R69, R163, R78 ;  /* 0x0000004ea345723e */ /* 0x002fc400000010ff */
[----:B------:R-:W-:Y:S01]  /*2010*/  F2FP.BF16.F32.PACK_AB R71, R165, R162 ;  /* 0x000000a2a547723e */ /* 0x000fe200000010ff */
[----:B------:R-:W-:Y:S08]  /*2020*/  MUFU.EX2 R169, R52 ;  /* 0x0000003400a97308 */ /* 0x000ff00000000800 */
[----:B------:R-:W1:Y:S08]  /*2030*/  MUFU.EX2 R168, R53 ;  /* 0x0000003500a87308 */ /* 0x000e700000000800 */
[----:B------:R1:W-:Y:S01]  /*2040*/  MUFU.EX2 R167, R60 ;  /* 0x0000003c00a77308 */ /* 0x0003e20000000800 */
[----:B0-----:R-:W-:Y:S07]  /*2050*/  HMMA.16816.F32.BF16 R72, R68, R64, R72 ;  /* 0x000000404448723c */ /* 0x001fee0000041848 */
[----:B------:R-:W0:Y:S08]  /*2060*/  MUFU.EX2 R166, R61 ;  /* 0x0000003d00a67308 */ /* 0x000e300000000800 */
[----:B------:R-:W-:Y:S08]  /*2070*/  MUFU.EX2 R172, R54 ;  /* 0x0000003600ac7308 */ /* 0x000ff00000000800 */
[----:B------:R-:W2:Y:S08]  /*2080*/  MUFU.EX2 R171, R171 ;  /* 0x000000ab00ab7308 */ /* 0x000eb00000000800 */
[----:B------:R-:W-:Y:S08]  /*2090*/  MUFU.EX2 R173, R173 ;  /* 0x000000ad00ad7308 */ /* 0x000ff00000000800 */
[----:B------:R-:W3:Y:S01]  /*20a0*/  MUFU.EX2 R170, R170 ;  /* 0x000000aa00aa7308 */ /* 0x000ee20000000800 */
[----:B-1----:R-:W-:-:S02]  /*20b0*/  F2FP.BF16.F32.PACK_AB R60, R168, R169 ;  /* 0x000000a9a83c723e */ /* 0x002fc400000010ff */
[----:B0-----:R-:W-:Y:S02]  /*20c0*/  F2FP.BF16.F32.PACK_AB R62, R166, R167 ;  /* 0x000000a7a63e723e */ /* 0x001fe400000010ff */
[----:B--2---:R-:W-:Y:S01]  /*20d0*/  F2FP.BF16.F32.PACK_AB R61, R171, R172 ;  /* 0x000000acab3d723e */ /* 0x004fe200000010ff */
[C---:B------:R-:W-:Y:S01]  /*20e0*/  FMUL R64, R79.reuse, R16 ;  /* 0x000000104f407220 */ /* 0x040fe20000400000 */
[----:B------:R-:W-:Y:S01]  /*20f0*/  FMUL R65, R79, R17 ;  /* 0x000000114f417220 */ /* 0x000fe20000400000 */
[----:B---3--:R-:W-:-:S07]  /*2100*/  F2FP.BF16.F32.PACK_AB R63, R170, R173 ;  /* 0x000000adaa3f723e */ /* 0x008fce00000010ff */
[----:B------:R-:W-:Y:S01]  /*2110*/  HMMA.16816.F32.BF16 R52, R60, R66, R72 ;  /* 0x000000423c34723c */ /* 0x000fe20000041848 */
[C---:B------:R-:W-:Y:S01]  /*2120*/  FMUL R66, R159.reuse, R18 ;  /* 0x000000129f427220 */ /* 0x040fe20000400000 */
[----:B------:R-:W-:Y:S02]  /*2130*/  FMUL R67, R159, R19 ;  /* 0x000000139f437220 */ /* 0x000fe40000400000 */
[----:B------:R-:W0:Y:S01]  /*2140*/  LDSM.16.M88.4 R16, [R112+UR5+0x800] ;  /* 0x000800057010783b */ /* 0x000e220008000200 */
[----:B------:R-:W-:-:S04]  /*2150*/  FFMA R8, R8, UR8, -R76 ;  /* 0x0000000808087c23 */ /* 0x000fc8000800084c */
[----:B0-----:R-:W-:-:S15]  /*2160*/  HMMA.16816.F32.BF16 R64, R68, R16, R64 ;  /* 0x000000104440723c */ /* 0x001fde0000041840 */
[----:B------:R-:W-:-:S05]  /*2170*/  NOP ;  /* 0x0000000000007918 */ /* 0x000fca0000000000 */
[----:B------:R-:W-:Y:S01]  /*2180*/  HMMA.16816.F32.BF16 R16, R60, R18, R64 ;  /* 0x000000123c10723c */ /* 0x000fe20000041840 */
[----:B------:R-:W-:Y:S01]  /*2190*/  FMUL R60, R8, 1.4426950216293334961 ;  /* 0x3fb8aa3b083c7820 */ /* 0x000fe20000400000 */
[----:B------:R-:W-:-:S04]  /*21a0*/  FFMA R8, R9, UR8, -R76 ;  /* 0x0000000809087c23 */ /* 0x000fc8000800084c */
[----:B------:R-:W-:Y:S01]  /*21b0*/  FMUL R61, R8, 1.4426950216293334961 ;  /* 0x3fb8aa3b083d7820 */ /* 0x000fe20000400000 */
[----:B------:R-:W-:-:S04]  /*21c0*/  FFMA R8, R12, UR8, -R76 ;  /* 0x000000080c087c23 */ /* 0x000fc8000800084c */
[----:B------:R-:W-:Y:S01]  /*21d0*/  FMUL R62, R8, 1.4426950216293334961 ;  /* 0x3fb8aa3b083e7820 */ /* 0x000fe20000400000 */
[----:B------:R-:W-:-:S04]  /*21e0*/  FFMA R8, R13, UR8, -R76 ;  /* 0x000000080d087c23 */ /* 0x000fc8000800084c */
[----:B------:R-:W-:Y:S01]  /*21f0*/  FMUL R63, R8, 1.4426950216293334961 ;  /* 0x3fb8aa3b083f7820 */ /* 0x000fe20000400000 */
[--C-:B------:R-:W-:Y:S01]  /*2200*/  FFMA R8, R20, UR8, -R76.reuse ;  /* 0x0000000814087c23 */ /* 0x100fe2000800084c */
[----:B------:R-:W-:-:S03]  /*2210*/  FFMA R21, R21, UR8, -R76 ;  /* 0x0000000815157c23 */ /* 0x000fc6000800084c */
[----:B------:R-:W-:Y:S01]  /*2220*/  FMUL R65, R8, 1.4426950216293334961 ;  /* 0x3fb8aa3b08417820 */ /* 0x000fe20000400000 */
[--C-:B------:R-:W-:Y:S01]  /*2230*/  FFMA R8, R24, UR8, -R76.reuse ;  /* 0x0000000818087c23 */ /* 0x100fe2000800084c */
[----:B------:R0:W-:Y:S01]  /*2240*/  MUFU.EX2 R9, R60 ;  /* 0x0000003c00097308 */ /* 0x0001e20000000800 */
[--C-:B------:R-:W-:Y:S01]  /*2250*/  FFMA R4, R4, UR8, -R76.reuse ;  /* 0x0000000804047c23 */ /* 0x100fe2000800084c */
[--C-:B------:R-:W-:Y:S01]  /*2260*/  FFMA R5, R5, UR8, -R76.reuse ;  /* 0x0000000805057c23 */ /* 0x100fe2000800084c */
[----:B0-----:R-:W-:Y:S01]  /*2270*/  FMUL R60, R21, 1.4426950216293334961 ;  /* 0x3fb8aa3b153c7820 */ /* 0x001fe20000400000 */
[----:B------:R-:W-:Y:S01]  /*2280*/  FMUL R21, R8, 1.4426950216293334961 ;  /* 0x3fb8aa3b08157820 */ /* 0x000fe20000400000 */
[----:B------:R-:W-:-:S03]  /*2290*/  FFMA R8, R28, UR8, -R76 ;  /* 0x000000081c087c23 */ /* 0x000fc6000800084c */
[----:B------:R0:W-:Y:S01]  /*22a0*/  MUFU.EX2 R12, R61 ;  /* 0x0000003d000c7308 */ /* 0x0001e20000000800 */
[----:B------:R-:W-:Y:S01]  /*22b0*/  FMUL R4, R4, 1.4426950216293334961 ;  /* 0x3fb8aa3b04047820 */ /* 0x000fe20000400000 */
[--C-:B------:R-:W-:Y:S01]  /*22c0*/  FFMA R25, R25, UR8, -R76.reuse ;  /* 0x0000000819197c23 */ /* 0x100fe2000800084c */
[----:B------:R-:W-:Y:S01]  /*22d0*/  FMUL R5, R5, 1.4426950216293334961 ;  /* 0x3fb8aa3b05057820 */ /* 0x000fe20000400000 */
[--C-:B------:R-:W-:Y:S01]  /*22e0*/  FFMA R32, R32, UR8, -R76.reuse ;  /* 0x0000000820207c23 */ /* 0x100fe2000800084c */
[----:B0-----:R-:W-:Y:S01]  /*22f0*/  FMUL R61, R8, 1.4426950216293334961 ;  /* 0x3fb8aa3b083d7820 */ /* 0x001fe20000400000 */
[--C-:B------:R-:W-:Y:S01]  /*2300*/  FFMA R8, R29, UR8, -R76.reuse ;  /* 0x000000081d087c23 */ /* 0x100fe2000800084c */
[----:B------:R-:W-:Y:S01]  /*2310*/  FMUL R25, R25, 1.4426950216293334961 ;  /* 0x3fb8aa3b19197820 */ /* 0x000fe20000400000 */
[----:B------:R-:W0:Y:S02]  /*2320*/  MUFU.EX2 R4, R4 ;  /* 0x0000000400047308 */ /* 0x000e240000000800 */
[----:B------:R-:W-:Y:S01]  /*2330*/  FMUL R8, R8, 1.4426950216293334961 ;  /* 0x3fb8aa3b08087820 */ /* 0x000fe20000400000 */
[----:B------:R-:W-:Y:S01]  /*2340*/  FFMA R40, R40, UR8, -R76 ;  /* 0x0000000828287c23 */ /* 0x000fe2000800084c */
[----:B------:R-:W-:Y:S01]  /*2350*/  FADD R169, R169, R164 ;  /* 0x000000a4a9a97221 */ /* 0x000fe20000000000 */
[----:B------:R-:W-:Y:S01]  /*2360*/  FMUL R32, R32, 1.4426950216293334961 ;  /* 0x3fb8aa3b20207820 */ /* 0x000fe20000400000 */
[----:B------:R-:W-:-:S02]  /*2370*/  FFMA R6, R6, UR8, -R77 ;  /* 0x0000000806067c23 */ /* 0x000fc4000800084d */
[----:B------:R1:W-:Y:S01]  /*2380*/  MUFU.EX2 R64, R8 ;  /* 0x0000000800407308 */ /* 0x0003e20000000800 */
[----:B------:R-:W-:Y:S01]  /*2390*/  FADD R168, R168, R169 ;  /* 0x000000a9a8a87221 */ /* 0x000fe20000000000 */
[----:B------:R-:W-:-:S06]  /*23a0*/  FMUL R6, R6, 1.4426950216293334961 ;  /* 0x3fb8aa3b06067820 */ /* 0x000fcc0000400000 */
[----:B------:R2:W-:Y:S01]  /*23b0*/  MUFU.EX2 R28, R25 ;  /* 0x00000019001c7308 */ /* 0x0005e20000000800 */
[----:B-1----:R-:W-:Y:S01]  /*23c0*/  FFMA R8, R41, UR8, -R76 ;  /* 0x0000000829087c23 */ /* 0x002fe2000800084c */
[----:B------:R-:W-:-:S06]  /*23d0*/  FADD R167, R167, R168 ;  /* 0x000000a8a7a77221 */ /* 0x000fcc0000000000 */
[----:B------:R-:W1:Y:S01]  /*23e0*/  MUFU.EX2 R5, R5 ;  /* 0x0000000500057308 */ /* 0x000e620000000800 */
[----:B--2---:R-:W-:-:S07]  /*23f0*/  FMUL R25, R40, 1.4426950216293334961 ;  /* 0x3fb8aa3b28197820 */ /* 0x004fce0000400000 */
[----:B------:R-:W2:Y:S01]  /*2400*/  MUFU.EX2 R13, R62 ;  /* 0x0000003e000d7308 */ /* 0x000ea20000000800 */
[----:B------:R-:W-:-:S07]  /*2410*/  FFMA R33, R33, UR8, -R76 ;  /* 0x0000000821217c23 */ /* 0x000fce000800084c */
[----:B------:R3:W-:Y:S01]  /*2420*/  MUFU.EX2 R62, R32 ;  /* 0x00000020003e7308 */ /* 0x0007e20000000800 */
[--C-:B------:R-:W-:Y:S01]  /*2430*/  FFMA R56, R56, UR8, -R76.reuse ;  /* 0x0000000838387c23 */ /* 0x100fe2000800084c */
[----:B------:R-:W-:Y:S01]  /*2440*/  FADD R167, R166, R167 ;  /* 0x000000a7a6a77221 */ /* 0x000fe20000000000 */
[----:B---3--:R-:W-:Y:S01]  /*2450*/  FMUL R32, R8, 1.4426950216293334961 ;  /* 0x3fb8aa3b08207820 */ /* 0x008fe20000400000 */
[----:B------:R-:W-:-:S04]  /*2460*/  FFMA R8, R48, UR8, -R76 ;  /* 0x0000000830087c23 */ /* 0x000fc8000800084c */
[----:B------:R-:W-:Y:S01]  /*2470*/  MUFU.EX2 R41, R25 ;  /* 0x0000001900297308 */ /* 0x000fe20000000800 */
[----:B------:R-:W-:-:S07]  /*2480*/  FMUL R8, R8, 1.4426950216293334961 ;  /* 0x3fb8aa3b08087820 */ /* 0x000fce0000400000 */
[----:B------:R3:W-:Y:S01]  /*2490*/  MUFU.EX2 R25, R6 ;  /* 0x0000000600197308 */ /* 0x0007e20000000800 */
[--C-:B------:R-:W-:Y:S01]  /*24a0*/  FFMA R14, R14, UR8, -R77.reuse ;  /* 0x000000080e0e7c23 */ /* 0x100fe2000800084d */
[----:B------:R-:W-:Y:S01]  /*24b0*/  FFMA R7, R7, UR8, -R77 ;  /* 0x0000000807077c23 */ /* 0x000fe2000800084d */
[----:B------:R-:W-:Y:S01]  /*24c0*/  FADD R163, R78, R163 ;  /* 0x000000a34ea37221 */ /* 0x000fe20000000000 */
[----:B---3--:R-:W-:-:S04]  /*24d0*/  FFMA R6, R23, UR8, -R77 ;  /* 0x0000000817067c23 */ /* 0x008fc8000800084d */
[----:B------:R0:W-:Y:S01]  /*24e0*/  MUFU.EX2 R40, R8 ;  /* 0x0000000800287308 */ /* 0x0001e20000000800 */
[----:B------:R-:W-:Y:S01]  /*24f0*/  FMUL R33, R33, 1.4426950216293334961 ;  /* 0x3fb8aa3b21217820 */ /* 0x000fe20000400000 */
[----:B------:R-:W-:Y:S01]  /*2500*/  FMUL R6, R6, 1.4426950216293334961 ;  /* 0x3fb8aa3b06067820 */ /* 0x000fe20000400000 */
[--C-:B------:R-:W-:Y:S01]  /*2510*/  FFMA R44, R44, UR8, -R76.reuse ;  /* 0x000000082c2c7c23 */ /* 0x100fe2000800084c */
[----:B------:R-:W-:Y:S01]  /*2520*/  FFMA R37, R37, UR8, -R76 ;  /* 0x0000000825257c23 */ /* 0x000fe2000800084c */
[----:B------:R-:W-:-:S03]  /*2530*/  FMUL R14, R14, 1.4426950216293334961 ;  /* 0x3fb8aa3b0e0e7820 */ /* 0x000fc60000400000 */
[----:B------:R3:W-:Y:S01]  /*2540*/  MUFU.EX2 R48, R32 ;  /* 0x0000002000307308 */ /* 0x0007e20000000800 */
[----:B0-----:R-:W-:Y:S01]  /*2550*/  FADD R8, R4, R167 ;  /* 0x000000a704087221 */ /* 0x001fe20000000000 */
[----:B------:R-:W-:Y:S01]  /*2560*/  FMUL R7, R7, 1.4426950216293334961 ;  /* 0x3fb8aa3b07077820 */ /* 0x000fe20000400000 */
[--C-:B------:R-:W-:Y:S01]  /*2570*/  FFMA R10, R10, UR8, -R77.reuse ;  /* 0x000000080a0a7c23 */ /* 0x100fe2000800084d */
[----:B------:R-:W-:Y:S01]  /*2580*/  FFMA R11, R11, UR8, -R77 ;  /* 0x000000080b0b7c23 */ /* 0x000fe2000800084d */
[----:B------:R-:W-:Y:S01]  /*2590*/  FADD R162, R162, R163 ;  /* 0x000000a3a2a27221 */ /* 0x000fe20000000000 */
[----:B-1----:R-:W-:Y:S01]  /*25a0*/  FADD R8, R5, R8 ;  /* 0x0000000805087221 */ /* 0x002fe20000000000 */
[----:B---3--:R-:W-:Y:S01]  /*25b0*/  FMUL R32, R56, 1.4426950216293334961 ;  /* 0x3fb8aa3b38207820 */ /* 0x008fe20000400000 */
[----:B------:R-:W0:Y:S01]  /*25c0*/  MUFU.EX2 R20, R63 ;  /* 0x0000003f00147308 */ /* 0x000e220000000800 */
[----:B------:R-:W-:Y:S01]  /*25d0*/  FMUL R37, R37, 1.4426950216293334961 ;  /* 0x3fb8aa3b25257820 */ /* 0x000fe20000400000 */
[----:B------:R-:W-:Y:S01]  /*25e0*/  FFMA R57, R57, UR8, -R76 ;  /* 0x0000000839397c23 */ /* 0x000fe2000800084c */
[----:B------:R-:W-:-:S05]  /*25f0*/  FMUL R10, R10, 1.4426950216293334961 ;  /* 0x3fb8aa3b0a0a7820 */ /* 0x000fca0000400000 */
[----:B------:R1:W-:Y:S01]  /*2600*/  MUFU.EX2 R56, R6 ;  /* 0x0000000600387308 */ /* 0x0003e20000000800 */
[----:B------:R-:W-:Y:S01]  /*2610*/  FMUL R11, R11, 1.4426950216293334961 ;  /* 0x3fb8aa3b0b0b7820 */ /* 0x000fe20000400000 */
[----:B------:R-:W-:Y:S01]  /*2620*/  FFMA R15, R15, UR8, -R77 ;  /* 0x000000080f0f7c23 */ /* 0x000fe2000800084d */
[----:B------:R-:W-:-:S05]  /*2630*/  FADD R165, R165, R162 ;  /* 0x000000a2a5a57221 */ /* 0x000fca0000000000 */
[----:B------:R3:W-:Y:S01]  /*2640*/  MUFU.EX2 R63, R33 ;  /* 0x00000021003f7308 */ /* 0x0007e20000000800 */
[--C-:B-1----:R-:W-:Y:S01]  /*2650*/  FFMA R6, R31, UR8, -R77.reuse ;  /* 0x000000081f067c23 */ /* 0x102fe2000800084d */
[----:B------:R-:W-:Y:S01]  /*2660*/  FMUL R15, R15, 1.4426950216293334961 ;  /* 0x3fb8aa3b0f0f7820 */ /* 0x000fe20000400000 */
[----:B------:R-:W-:Y:S01]  /*2670*/  FFMA R30, R30, UR8, -R77 ;  /* 0x000000081e1e7c23 */ /* 0x000fe2000800084d */
[----:B---3--:R-:W-:-:S04]  /*2680*/  FMUL R33, R44, 1.4426950216293334961 ;  /* 0x3fb8aa3b2c217820 */ /* 0x008fc80000400000 */
[----:B------:R1:W3:Y:S01]  /*2690*/  MUFU.EX2 R68, R7 ;  /* 0x0000000700447308 */ /* 0x0002e20000000800 */
[----:B------:R-:W-:-:S07]  /*26a0*/  FADD R172, R172, R165 ;  /* 0x000000a5acac7221 */ /* 0x000fce0000000000 */
[----:B------:R4:W-:Y:S01]  /*26b0*/  MUFU.EX2 R44, R14 ;  /* 0x0000000e002c7308 */ /* 0x0009e20000000800 */
[----:B-1----:R-:W-:Y:S01]  /*26c0*/  FADD R7, R9, R8 ;  /* 0x0000000809077221 */ /* 0x002fe20000000000 */
[----:B------:R-:W-:-:S06]  /*26d0*/  F2FP.BF16.F32.PACK_AB R8, R5, R4 ;  /* 0x000000040508723e */ /* 0x000fcc00000010ff */
[----:B------:R-:W-:Y:S01]  /*26e0*/  MUFU.EX2 R29, R61 ;  /* 0x0000003d001d7308 */ /* 0x000fe20000000800 */
[----:B----4-:R-:W-:Y:S01]  /*26f0*/  FMUL R14, R6, 1.4426950216293334961 ;  /* 0x3fb8aa3b060e7820 */ /* 0x010fe20000400000 */
[----:B------:R-:W-:-:S06]  /*2700*/  FFMA R6, R34, UR8, -R77 ;  /* 0x0000000822067c23 */ /* 0x000fcc000800084d */
[----:B------:R1:W-:Y:S01]  /*2710*/  MUFU.EX2 R61, R37 ;  /* 0x00000025003d7308 */ /* 0x0003e20000000800 */
[----:B------:R-:W-:Y:S01]  /*2720*/  FMUL R30, R30, 1.4426950216293334961 ;  /* 0x3fb8aa3b1e1e7820 */ /* 0x000fe20000400000 */
[----:B------:R-:W-:-:S06]  /*2730*/  FADD R172, R171, R172 ;  /* 0x000000acabac7221 */ /* 0x000fcc0000000000 */
[----:B------:R4:W-:Y:S01]  /*2740*/  MUFU.EX2 R70, R11 ;  /* 0x0000000b00467308 */ /* 0x0009e20000000800 */
[----:B-1----:R-:W-:-:S07]  /*2750*/  FMUL R37, R57, 1.4426950216293334961 ;  /* 0x3fb8aa3b39257820 */ /* 0x002fce0000400000 */
[----:B------:R1:W5:Y:S01]  /*2760*/  MUFU.EX2 R57, R10 ;  /* 0x0000000a00397308 */ /* 0x0003620000000800 */
[----:B----4-:R-:W-:Y:S01]  /*2770*/  FFMA R11, R35, UR8, -R77 ;  /* 0x00000008230b7c23 */ /* 0x010fe2000800084d */
[----:B------:R-:W-:Y:S01]  /*2780*/  FMUL R35, R6, 1.4426950216293334961 ;  /* 0x3fb8aa3b06237820 */ /* 0x000fe20000400000 */
[----:B-1----:R-:W-:-:S05]  /*2790*/  FADD R10, R12, R7 ;  /* 0x000000070c0a7221 */ /* 0x002fca0000000000 */
[----:B------:R2:W-:Y:S01]  /*27a0*/  MUFU.EX2 R67, R15 ;  /* 0x0000000f00437308 */ /* 0x0005e20000000800 */
[----:B------:R-:W1:Y:S01]  /*27b0*/  LDSM.16.M88.4 R4, [R157+UR5] ;  /* 0x000000059d04783b */ /* 0x000e620008000200 */
[----:B------:R-:W-:Y:S01]  /*27c0*/  FADD R173, R173, R172 ;  /* 0x000000acadad7221 */ /* 0x000fe20000000000 */
[----:B------:R-:W-:Y:S01]  /*27d0*/  FFMA R36, R36, UR8, -R76 ;  /* 0x0000000824247c23 */ /* 0x000fe2000800084c */
[----:B--2---:R-:W-:-:S04]  /*27e0*/  FADD R15, R13, R10 ;  /* 0x0000000a0d0f7221 */ /* 0x004fc80000000000 */
[----:B------:R0:W-:Y:S01]  /*27f0*/  MUFU.EX2 R31, R30 ;  /* 0x0000001e001f7308 */ /* 0x0001e20000000800 */
[----:B------:R-:W-:Y:S01]  /*2800*/  F2FP.BF16.F32.PACK_AB R10, R12, R9 ;  /* 0x000000090c0a723e */ /* 0x000fe200000010ff */
[----:B------:R-:W-:Y:S01]  /*2810*/  FFMA R26, R26, UR8, -R77 ;  /* 0x000000081a1a7c23 */ /* 0x000fe2000800084d */
[----:B------:R-:W-:Y:S01]  /*2820*/  FADD R170, R170, R173 ;  /* 0x000000adaaaa7221 */ /* 0x000fe20000000000 */
[----:B------:R-:W-:Y:S01]  /*2830*/  FMUL R36, R36, 1.4426950216293334961 ;  /* 0x3fb8aa3b24247820 */ /* 0x000fe20000400000 */
[----:B------:R-:W-:-:S03]  /*2840*/  FFMA R45, R45, UR8, -R76 ;  /* 0x000000082d2d7c23 */ /* 0x000fc6000800084c */
[----:B------:R2:W-:Y:S01]  /*2850*/  MUFU.EX2 R34, R14 ;  /* 0x0000000e00227308 */ /* 0x0005e20000000800 */
[C---:B0-----:R-:W-:Y:S01]  /*2860*/  FADD R30, R20.reuse, R15 ;  /* 0x0000000f141e7221 */ /* 0x041fe20000000000 */
[----:B------:R-:W-:Y:S01]  /*2870*/  F2FP.BF16.F32.PACK_AB R20, R20, R13 ;  /* 0x0000000d1414723e */ /* 0x000fe200000010ff */
[--C-:B------:R-:W-:Y:S01]  /*2880*/  FFMA R22, R22, UR8, -R77.reuse ;  /* 0x0000000816167c23 */ /* 0x100fe2000800084d */
[----:B------:R-:W-:Y:S01]  /*2890*/  FMUL R26, R26, 1.4426950216293334961 ;  /* 0x3fb8aa3b1a1a7820 */ /* 0x000fe20000400000 */
[----:B--2---:R-:W0:Y:S03]  /*28a0*/  LDSM.16.M88.4 R12, [R157+UR5+0x800] ;  /* 0x000800059d0c783b */ /* 0x004e260008000200 */
[----:B------:R-:W-:Y:S01]  /*28b0*/  MUFU.EX2 R24, R60 ;  /* 0x0000003c00187308 */ /* 0x000fe20000000800 */
[----:B------:R-:W-:Y:S01]  /*28c0*/  FADD R9, R25, R170 ;  /* 0x000000aa19097221 */ /* 0x000fe20000000000 */
[----:B------:R-:W-:Y:S01]  /*28d0*/  FMUL R22, R22, 1.4426950216293334961 ;  /* 0x3fb8aa3b16167820 */ /* 0x000fe20000400000 */
[----:B------:R-:W-:-:S05]  /*28e0*/  FFMA R27, R27, UR8, -R77 ;  /* 0x000000081b1b7c23 */ /* 0x000fca000800084d */
[----:B------:R2:W-:Y:S01]  /*28f0*/  MUFU.EX2 R60, R36 ;  /* 0x00000024003c7308 */ /* 0x0005e20000000800 */
[----:B------:R-:W-:Y:S01]  /*2900*/  FMUL R27, R27, 1.4426950216293334961 ;  /* 0x3fb8aa3b1b1b7820 */ /* 0x000fe20000400000 */
[----:B--2---:R-:W-:-:S06]  /*2910*/  FMUL R36, R45, 1.4426950216293334961 ;  /* 0x3fb8aa3b2d247820 */ /* 0x004fcc0000400000 */
[----:B------:R-:W2:Y:S08]  /*2920*/  MUFU.EX2 R65, R65 ;  /* 0x0000004100417308 */ /* 0x000eb00000000800 */
[----:B------:R3:W-:Y:S02]  /*2930*/  MUFU.EX2 R45, R26 ;  /* 0x0000001a002d7308 */ /* 0x0007e40000000800 */
[----:B---3--:R-:W-:-:S06]  /*2940*/  FADD R26, R68, R9 ;  /* 0x00000009441a7221 */ /* 0x008fcc0000000000 */
[----:B------:R3:W-:Y:S01]  /*2950*/  MUFU.EX2 R23, R22 ;  /* 0x0000001600177308 */ /* 0x0007e20000000800 */
[----:B------:R-:W-:Y:S01]  /*2960*/  FFMA R39, R39, UR8, -R77 ;  /* 0x0000000827277c23 */ /* 0x000fe2000800084d */
[----:B---3--:R-:W-:Y:S01]  /*2970*/  FMUL R22, R11, 1.4426950216293334961 ;  /* 0x3fb8aa3b0b167820 */ /* 0x008fe20000400000 */
[----:B-----5:R-:W-:-:S05]  /*2980*/  FADD R11, R57, R26 ;  /* 0x0000001a390b7221 */ /* 0x020fca0000000000 */
[----:B------:R3:W-:Y:S01]  /*2990*/  MUFU.EX2 R66, R27 ;  /* 0x0000001b00427308 */ /* 0x0007e20000000800 */
[----:B------:R-:W-:-:S07]  /*29a0*/  F2FP.BF16.F32.PACK_AB R9, R68, R25 ;  /* 0x000000194409723e */ /* 0x000fce00000010ff */
[----:B------:R-:W4:Y:S01]  /*29b0*/  MUFU.EX2 R21, R21 ;  /* 0x0000001500157308 */ /* 0x000f220000000800 */
[----:B---3--:R-:W-:Y:S01]  /*29c0*/  FADD R27, R70, R11 ;  /* 0x0000000b461b7221 */ /* 0x008fe20000000000 */
[----:B------:R-:W-:-:S03]  /*29d0*/  FMUL R25, R39, 1.4426950216293334961 ;  /* 0x3fb8aa3b27197820 */ /* 0x000fc60000400000 */
[----:B------:R-:W-:Y:S01]  /*29e0*/  FADD R26, R44, R27 ;  /* 0x0000001b2c1a7221 */ /* 0x000fe20000000000 */
[----:B------:R-:W-:Y:S01]  /*29f0*/  F2FP.BF16.F32.PACK_AB R11, R70, R57 ;  /* 0x00000039460b723e */ /* 0x000fe200000010ff */
[----:B--2---:R-:W-:Y:S01]  /*2a00*/  FADD R27, R65, R30 ;  /* 0x0000001e411b7221 */ /* 0x004fe20000000000 */
[----:B------:R2:W-:Y:S01]  /*2a10*/  MUFU.EX2 R72, R22 ;  /* 0x0000001600487308 */ /* 0x0005e20000000800 */
[----:B------:R-:W-:Y:S02]  /*2a20*/  FADD R26, R67, R26 ;  /* 0x0000001a431a7221 */ /* 0x000fe40000000000 */
[----:B------:R-:W-:Y:S01]  /*2a30*/  FADD R30, R24, R27 ;  /* 0x0000001b181e7221 */ /* 0x000fe20000000000 */
[----:B--2---:R-:W-:-:S04]  /*2a40*/  FFMA R22, R43, UR8, -R77 ;  /* 0x000000082b167c23 */ /* 0x004fc8000800084d */
[----:B------:R2:W-:Y:S01]  /*2a50*/  MUFU.EX2 R43, R25 ;  /* 0x00000019002b7308 */ /* 0x0005e20000000800 */
[----:B-1----:R-:W-:Y:S01]  /*2a60*/  HMMA.16816.F32.BF16 R52, R8, R4, R52 ;  /* 0x000000040834723c */ /* 0x002fe20000041834 */
[--C-:B------:R-:W-:Y:S01]  /*2a70*/  FFMA R42, R42, UR8, -R77.reuse ;  /* 0x000000082a2a7c23 */ /* 0x100fe2000800084d */
[----:B------:R-:W-:Y:S01]  /*2a80*/  FFMA R38, R38, UR8, -R77 ;  /* 0x0000000826267c23 */ /* 0x000fe2000800084d */
[----:B----4-:R-:W-:Y:S01]  /*2a90*/  FADD R27, R21, R30 ;  /* 0x0000001e151b7221 */ /* 0x010fe20000000000 */
[----:B--2---:R-:W-:-:S03]  /*2aa0*/  FADD R25, R23, R26 ;  /* 0x0000001a17197221 */ /* 0x004fc60000000000 */
[----:B------:R-:W1:Y:S01]  /*2ab0*/  MUFU.EX2 R35, R35 ;  /* 0x0000002300237308 */ /* 0x000e620000000800 */
[----:B------:R-:W-:Y:S01]  /*2ac0*/  FADD R4, R56, R25 ;  /* 0x0000001938047221 */ /* 0x000fe20000000000 */
[----:B------:R-:W-:Y:S01]  /*2ad0*/  FMUL R39, R42, 1.4426950216293334961 ;  /* 0x3fb8aa3b2a277820 */ /* 0x000fe20000400000 */
[----:B------:R-:W-:Y:S01]  /*2ae0*/  FMUL R38, R38, 1.4426950216293334961 ;  /* 0x3fb8aa3b26267820 */ /* 0x000fe20000400000 */
[----:B------:R-:W-:Y:S01]  /*2af0*/  FMUL R42, R22, 1.4426950216293334961 ;  /* 0x3fb8aa3b162a7820 */ /* 0x000fe20000400000 */
[----:B------:R-:W-:Y:S01]  /*2b00*/  FADD R5, R45, R4 ;  /* 0x000000042d057221 */ /* 0x000fe20000000000 */
[----:B------:R-:W-:Y:S01]  /*2b10*/  F2FP.BF16.F32.PACK_AB R22, R24, R65 ;  /* 0x000000411816723e */ /* 0x000fe200000010ff */
[----:B------:R-:W-:Y:S01]  /*2b20*/  FADD R30, R28, R27 ;  /* 0x0000001b1c1e7221 */ /* 0x000fe20000000000 */
[----:B0-----:R-:W-:Y:S01]  /*2b30*/  HMMA.16816.F32.BF16 R16, R8, R12, R16 ;  /* 0x0000000c0810723c */ /* 0x001fe20000041810 */
[----:B------:R-:W0:Y:S01]  /*2b40*/  LDSM.16.M88.4 R24, [R112+UR5+0x80] ;  /* 0x000080057018783b */ /* 0x000e220008000200 */
[----:B------:R-:W-:-:S03]  /*2b50*/  FADD R4, R66, R5 ;  /* 0x0000000542047221 */ /* 0x000fc60000000000 */
[----:B------:R-:W2:Y:S01]  /*2b60*/  LDSM.16.M88.4 R8, [R112+UR5+0x880] ;  /* 0x000880057008783b */ /* 0x000ea20008000200 */
[----:B------:R-:W3:Y:S01]  /*2b70*/  MUFU.EX2 R38, R38 ;  /* 0x0000002600267308 */ /* 0x000ee20000000800 */
[----:B------:R-:W-:Y:S01]  /*2b80*/  FADD R5, R29, R30 ;  /* 0x0000001e1d057221 */ /* 0x000fe20000000000 */
[----:B------:R-:W-:Y:S01]  /*2b90*/  FADD R13, R31, R4 ;  /* 0x000000041f0d7221 */ /* 0x000fe20000000000 */
[----:B------:R-:W-:Y:S02]  /*2ba0*/  FFMA R50, R50, UR8, -R77 ;  /* 0x0000000832327c23 */ /* 0x000fe4000800084d */
[----:B------:R-:W-:Y:S01]  /*2bb0*/  FADD R5, R64, R5 ;  /* 0x0000000540057221 */ /* 0x000fe20000000000 */
[----:B------:R-:W-:Y:S01]  /*2bc0*/  FADD R4, R34, R13 ;  /* 0x0000000d22047221 */ /* 0x000fe20000000000 */
[----:B------:R-:W-:Y:S01]  /*2bd0*/  F2FP.BF16.F32.PACK_AB R28, R28, R21 ;  /* 0x000000151c1c723e */ /* 0x000fe200000010ff */
[----:B------:R-:W4:Y:S01]  /*2be0*/  MUFU.EX2 R39, R39 ;  /* 0x0000002700277308 */ /* 0x000f220000000800 */
[----:B------:R-:W-:Y:S01]  /*2bf0*/  FADD R12, R62, R5 ;  /* 0x000000053e0c7221 */ /* 0x000fe20000000000 */
[----:B------:R-:W-:Y:S01]  /*2c00*/  FFMA R49, R49, UR8, -R76 ;  /* 0x0000000831317c23 */ /* 0x000fe2000800084c */
[----:B------:R-:W-:Y:S01]  /*2c10*/  F2FP.BF16.F32.PACK_AB R21, R67, R44 ;  /* 0x0000002c4315723e */ /* 0x000fe200000010ff */
[----:B-1----:R-:W-:Y:S01]  /*2c20*/  FADD R13, R35, R4 ;  /* 0x00000004230d7221 */ /* 0x002fe20000000000 */
[----:B------:R-:W-:Y:S01]  /*2c30*/  F2FP.BF16.F32.PACK_AB R23, R56, R23 ;  /* 0x000000173817723e */ /* 0x000fe200000010ff */
[----:B------:R-:W-:Y:S01]  /*2c40*/  FFMA R51, R51, UR8, -R77 ;  /* 0x0000000833337c23 */ /* 0x000fe2000800084d */
[----:B------:R-:W-:Y:S01]  /*2c50*/  FMUL R50, R50, 1.4426950216293334961 ;  /* 0x3fb8aa3b32327820 */ /* 0x000fe20000400000 */
[----:B------:R-:W1:Y:S01]  /*2c60*/  MUFU.EX2 R42, R42 ;  /* 0x0000002a002a7308 */ /* 0x000e620000000800 */
[----:B------:R-:W-:Y:S01]  /*2c70*/  FADD R5, R63, R12 ;  /* 0x0000000c3f057221 */ /* 0x000fe20000000000 */
[----:B------:R-:W-:Y:S01]  /*2c80*/  FMUL R49, R49, 1.4426950216293334961 ;  /* 0x3fb8aa3b31317820 */ /* 0x000fe20000400000 */
[----:B------:R-:W-:Y:S01]  /*2c90*/  FADD R13, R72, R13 ;  /* 0x0000000d480d7221 */ /* 0x000fe20000000000 */
[----:B------:R-:W-:Y:S01]  /*2ca0*/  FFMA R46, R46, UR8, -R77 ;  /* 0x000000082e2e7c23 */ /* 0x000fe2000800084d */
[----:B------:R-:W-:Y:S01]  /*2cb0*/  FMUL R51, R51, 1.4426950216293334961 ;  /* 0x3fb8aa3b33337820 */ /* 0x000fe20000400000 */
[----:B------:R-:W-:Y:S01]  /*2cc0*/  HMMA.16816.F32.BF16 R52, R20, R6, R52 ;  /* 0x000000061434723c */ /* 0x000fe20000041834 */
[----:B------:R-:W-:Y:S01]  /*2cd0*/  FADD R4, R60, R5 ;  /* 0x000000053c047221 */ /* 0x000fe20000000000 */
[----:B------:R-:W5:Y:S01]  /*2ce0*/  MUFU.EX2 R50, R50 ;  /* 0x0000003200327308 */ /* 0x000f620000000800 */
[----:B---3--:R-:W-:Y:S01]  /*2cf0*/  FADD R6, R38, R13 ;  /* 0x0000000d26067221 */ /* 0x008fe20000000000 */
[----:B------:R-:W-:Y:S01]  /*2d00*/  FFMA R47, R47, UR8, -R77 ;  /* 0x000000082f2f7c23 */ /* 0x000fe2000800084d */
[----:B------:R-:W-:-:S03]  /*2d10*/  FMUL R46, R46, 1.4426950216293334961 ;  /* 0x3fb8aa3b2e2e7820 */ /* 0x000fc60000400000 */
[----:B------:R-:W-:Y:S01]  /*2d20*/  HMMA.16816.F32.BF16 R16, R20, R14, R16 ;  /* 0x0000000e1410723c */ /* 0x000fe20000041810 */
[----:B------:R-:W-:Y:S01]  /*2d30*/  FADD R4, R61, R4 ;  /* 0x000000043d047221 */ /* 0x000fe20000000000 */
[----:B------:R-:W3:Y:S01]  /*2d40*/  MUFU.EX2 R49, R49 ;  /* 0x0000003100317308 */ /* 0x000ee20000000800 */
[----:B------:R-:W-:Y:S01]  /*2d50*/  FADD R6, R43, R6 ;  /* 0x000000062b067221 */ /* 0x000fe20000000000 */
[----:B------:R-:W-:Y:S01]  /*2d60*/  FFMA R58, R58, UR8, -R77 ;  /* 0x000000083a3a7c23 */ /* 0x000fe2000800084d */
[----:B------:R-:W-:Y:S01]  /*2d70*/  FMUL R47, R47, 1.4426950216293334961 ;  /* 0x3fb8aa3b2f2f7820 */ /* 0x000fe20000400000 */
[----:B------:R-:W-:-:S04]  /*2d80*/  FADD R5, R41, R4 ;  /* 0x0000000429057221 */ /* 0x000fc80000000000 */
[----:B------:R-:W0:Y:S01]  /*2d90*/  MUFU.EX2 R51, R51 ;  /* 0x0000003300337308 */ /* 0x000e220000000800 */
[----:B----4-:R-:W-:Y:S01]  /*2da0*/  FADD R7, R39, R6 ;  /* 0x0000000627077221 */ /* 0x010fe20000000000 */
[----:B------:R-:W-:Y:S01]  /*2db0*/  FFMA R59, R59, UR8, -R77 ;  /* 0x000000083b3b7c23 */ /* 0x000fe2000800084d */
[----:B------:R-:W-:-:S05]  /*2dc0*/  FMUL R58, R58, 1.4426950216293334961 ;  /* 0x3fb8aa3b3a3a7820 */ /* 0x000fca0000400000 */
[----:B------:R-:W4:Y:S01]  /*2dd0*/  MUFU.EX2 R33, R33 ;  /* 0x0000002100217308 */ /* 0x000f220000000800 */
[----:B------:R-:W-:Y:S01]  /*2de0*/  F2FP.BF16.F32.PACK_AB R30, R64, R29 ;  /* 0x0000001d401e723e */ /* 0x000fe200000010ff */
[----:B------:R-:W-:Y:S01]  /*2df0*/  FADD R5, R48, R5 ;  /* 0x0000000530057221 */ /* 0x000fe20000000000 */
[----:B------:R-:W-:-:S05]  /*2e00*/  F2FP.BF16.F32.PACK_AB R29, R66, R45 ;  /* 0x0000002d421d723e */ /* 0x000fca00000010ff */
[----:B------:R-:W0:Y:S01]  /*2e10*/  MUFU.EX2 R46, R46 ;  /* 0x0000002e002e7308 */ /* 0x000e220000000800 */
[----:B------:R-:W-:Y:S01]  /*2e20*/  F2FP.BF16.F32.PACK_AB R31, R34, R31 ;  /* 0x0000001f221f723e */ /* 0x000fe200000010ff */
[----:B-1----:R-:W-:Y:S01]  /*2e30*/  FADD R7, R42, R7 ;  /* 0x000000072a077221 */ /* 0x002fe20000000000 */
[----:B------:R-:W-:Y:S01]  /*2e40*/  FMUL R59, R59, 1.4426950216293334961 ;  /* 0x3fb8aa3b3b3b7820 */ /* 0x000fe20000400000 */
[----:B------:R-:W-:Y:S01]  /*2e50*/  FADD R6, R40, R5 ;  /* 0x0000000528067221 */ /* 0x000fe20000000000 */
[----:B------:R-:W1:Y:S03]  /*2e60*/  LDSM.16.M88.4 R64, [R157+UR5+0x80] ;  /* 0x000080059d40783b */ /* 0x000e660008000200 */
[----:B------:R-:W1:Y:S01]  /*2e70*/  MUFU.EX2 R47, R47 ;  /* 0x0000002f002f7308 */ /* 0x000e620000000800 */
[----:B-----5:R-:W-:-:S07]  /*2e80*/  FADD R12, R50, R7 ;  /* 0x00000007320c7221 */ /* 0x020fce0000000000 */
[----:B------:R-:W5:Y:S01]  /*2e90*/  MUFU.EX2 R36, R36 ;  /* 0x0000002400247308 */ /* 0x000f620000000800 */
[----:B0-----:R-:W-:Y:S01]  /*2ea0*/  HMMA.16816.F32.BF16 R52, R28, R24, R52 ;  /* 0x000000181c34723c */ /* 0x001fe20000041834 */
[----:B---3--:R-:W-:Y:S01]  /*2eb0*/  FADD R6, R49, R6 ;  /* 0x0000000631067221 */ /* 0x008fe20000000000 */
[----:B------:R-:W-:-:S05]  /*2ec0*/  FADD R7, R51, R12 ;  /* 0x0000000c33077221 */ /* 0x000fca0000000000 */
[----:B------:R-:W0:Y:S01]  /*2ed0*/  MUFU.EX2 R58, R58 ;  /* 0x0000003a003a7308 */ /* 0x000e220000000800 */
[----:B--2---:R-:W-:Y:S01]  /*2ee0*/  HMMA.16816.F32.BF16 R28, R28, R8, R16 ;  /* 0x000000081c1c723c */ /* 0x004fe20000041810 */
[----:B------:R-:W-:Y:S06]  /*2ef0*/  LDSM.16.M88.4 R16, [R157+UR5+0x880] ;  /* 0x000880059d10783b */ /* 0x000fec0008000200 */
[----:B------:R-:W2:Y:S01]  /*2f00*/  MUFU.EX2 R32, R32 ;  /* 0x0000002000207308 */ /* 0x000ea20000000800 */
[----:B----4-:R-:W-:Y:S01]  /*2f10*/  FADD R13, R33, R6 ;  /* 0x00000006210d7221 */ /* 0x010fe20000000000 */
[----:B------:R-:W-:-:S06]  /*2f20*/  FADD R6, R46, R7 ;  /* 0x000000072e067221 */ /* 0x000fcc0000000000 */
[----:B------:R-:W3:Y:S08]  /*2f30*/  MUFU.EX2 R59, R59 ;  /* 0x0000003b003b7308 */ /* 0x000ef00000000800 */
[----:B------:R-:W4:Y:S01]  /*2f40*/  MUFU.EX2 R37, R37 ;  /* 0x0000002500257308 */ /* 0x000f220000000800 */
[----:B-1----:R-:W-:Y:S01]  /*2f50*/  FADD R9, R47, R6 ;  /* 0x000000062f097221 */ /* 0x002fe20000000000 */
[----:B-----5:R-:W-:Y:S01]  /*2f60*/  FADD R13, R36, R13 ;  /* 0x0000000d240d7221 */ /* 0x020fe20000000000 */
[----:B------:R-:W-:-:S02]  /*2f70*/  F2FP.BF16.F32.PACK_AB R4, R63, R62 ;  /* 0x0000003e3f04723e */ /* 0x000fc400000010ff */
[----:B0-----:R-:W-:Y:S01]  /*2f80*/  FADD R12, R58, R9 ;  /* 0x000000093a0c7221 */ /* 0x001fe20000000000 */
[----:B--2---:R-:W-:Y:S01]  /*2f90*/  FADD R8, R32, R13 ;  /* 0x0000000d20087221 */ /* 0x004fe20000000000 */
[----:B------:R-:W-:Y:S02]  /*2fa0*/  F2FP.BF16.F32.PACK_AB R5, R72, R35 ;  /* 0x000000234805723e */ /* 0x000fe400000010ff */
[----:B------:R-:W-:Y:S02]  /*2fb0*/  F2FP.BF16.F32.PACK_AB R6, R61, R60 ;  /* 0x0000003c3d06723e */ /* 0x000fe400000010ff */
[----:B------:R-:W-:Y:S01]  /*2fc0*/  F2FP.BF16.F32.PACK_AB R7, R43, R38 ;  /* 0x000000262b07723e */ /* 0x000fe200000010ff */
[----:B---3--:R-:W-:Y:S01]  /*2fd0*/  FADD R12, R59, R12 ;  /* 0x0000000c3b0c7221 */ /* 0x008fe20000000000 */
[----:B----4-:R-:W-:-:S05]  /*2fe0*/  FADD R8, R37, R8 ;  /* 0x0000000825087221 */ /* 0x010fca0000000000 */
[C---:B------:R-:W-:Y:S01]  /*2ff0*/  HMMA.16816.F32.BF16 R52, R4.reuse, R26, R52 ;  /* 0x0000001a0434723c */ /* 0x040fe20000041834 */
[----:B------:R-:W0:Y:S04]  /*3000*/  SHFL.BFLY PT, R13, R12, 0x2, 0x1f ;  /* 0x0c401f000c0d7f89 */ /* 0x000e2800000e0000 */
[----:B------:R-:W1:Y:S03]  /*3010*/  SHFL.BFLY PT, R9, R8, 0x2, 0x1f ;  /* 0x0c401f0008097f89 */ /* 0x000e6600000e0000 */
[----:B------:R-:W-:Y:S01]  /*3020*/  HMMA.16816.F32.BF16 R28, R4, R10, R28 ;  /* 0x0000000a041c723c */ /* 0x000fe2000004181c */
[----:B------:R-:W-:Y:S02]  /*3030*/  F2FP.BF16.F32.PACK_AB R4, R48, R41 ;  /* 0x000000293004723e */ /* 0x000fe400000010ff */
[----:B------:R-:W-:-:S02]  /*3040*/  F2FP.BF16.F32.PACK_AB R5, R42, R39 ;  /* 0x000000272a05723e */ /* 0x000fc400000010ff */
[----:B------:R-:W-:Y:S02]  /*3050*/  F2FP.BF16.F32.PACK_AB R6, R49, R40 ;  /* 0x000000283106723e */ /* 0x000fe400000010ff */
[----:B------:R-:W-:-:S07]  /*3060*/  F2FP.BF16.F32.PACK_AB R7, R51, R50 ;  /* 0x000000323307723e */ /* 0x000fce00000010ff */
[----:B------:R-:W-:Y:S01]  /*3070*/  HMMA.16816.F32.BF16 R52, R4, R64, R52 ;  /* 0x000000400434723c */ /* 0x000fe20000041834 */
[----:B0-----:R-:W-:-:S07]  /*3080*/  FADD R13, R12, R13 ;  /* 0x0000000d0c0d7221 */ /* 0x001fce0000000000 */
[----:B------:R-:W-:Y:S01]  /*3090*/  HMMA.16816.F32.BF16 R28, R4, R16, R28 ;  /* 0x00000010041c723c */ /* 0x000fe2000004181c */
[----:B-1----:R-:W-:Y:S01]  /*30a0*/  FADD R9, R8, R9 ;  /* 0x0000000908097221 */ /* 0x002fe20000000000 */
[----:B------:R-:W0:Y:S01]  /*30b0*/  SHFL.BFLY PT, R10, R13, 0x1, 0x1f ;  /* 0x0c201f000d0a7f89 */ /* 0x000e2200000e0000 */
[----:B------:R-:W-:-:S03]  /*30c0*/  F2FP.BF16.F32.PACK_AB R4, R36, R33 ;  /* 0x000000212404723e */ /* 0x000fc600000010ff */
[----:B------:R-:W1:Y:S01]  /*30d0*/  SHFL.BFLY PT, R8, R9, 0x1, 0x1f ;  /* 0x0c201f0009087f89 */ /* 0x000e6200000e0000 */
[----:B------:R-:W-:Y:S02]  /*30e0*/  F2FP.BF16.F32.PACK_AB R5, R47, R46 ;  /* 0x0000002e2f05723e */ /* 0x000fe400000010ff */
[----:B------:R-:W-:Y:S02]  /*30f0*/  F2FP.BF16.F32.PACK_AB R6, R37, R32 ;  /* 0x000000202506723e */ /* 0x000fe400000010ff */
[----:B------:R-:W-:Y:S01]  /*3100*/  F2FP.BF16.F32.PACK_AB R7, R59, R58 ;  /* 0x0000003a3b07723e */ /* 0x000fe200000010ff */
[----:B------:R-:W-:-:S06]  /*3110*/  UIADD3 UR4, UPT, UPT, UR4, 0x80, URZ ;  /* 0x0000008004047890 */ /* 0x000fcc000fffe0ff */
[----:B------:R-:W-:Y:S01]  /*3120*/  HMMA.16816.F32.BF16 R64, R4, R66, R52 ;  /* 0x000000420440723c */ /* 0x000fe20000041834 */
[----:B------:R-:W-:-:S07]  /*3130*/  UISETP.GE.AND UP0, UPT, UR4, UR7, UPT ;  /* 0x000000070400728c */ /* 0x000fce000bf06270 */
[----:B------:R-:W-:Y:S01]  /*3140*/  HMMA.16816.F32.BF16 R16, R4, R18, R28 ;  /* 0x000000120410723c */ /* 0x000fe2000004181c */
[----:B0-----:R-:W-:Y:S01]  /*3150*/  FADD R10, R13, R10 ;  /* 0x0000000a0d0a7221 */ /* 0x001fe20000000000 */
[----:B-1----:R-:W-:-:S03]  /*3160*/  FADD R8, R9, R8 ;  /* 0x0000000809087221 */ /* 0x002fc60000000000 */
[----:B------:R-:W-:Y:S01]  /*3170*/  FFMA R158, R159, R158, R10 ;  /* 0x0000009e9f9e7223 */ /* 0x000fe2000000000a */
[----:B------:R-:W-:Y:S01]  /*3180*/  LEA R147, R111, R147, 0x7 ;  /* 0x000000936f937211 */ /* 0x000fe200078e38ff */
[----:B------:R-:W-:Y:S01]  /*3190*/  FFMA R110, R79, R110, R8 ;  /* 0x0000006e4f6e7223 */ /* 0x000fe20000000008 */
[----:B------:R-:W-:Y:S02]  /*31a0*/  LEA R149, R113, R149, 0x7 ;  /* 0x0000009571957211 */ /* 0x000fe400078e38ff */
[----:B------:R-:W-:Y:S02]  /*31b0*/  MOV R159, R76 ;  /* 0x0000004c009f7202 */ /* 0x000fe40000000f00 */
[----:B------:R-:W-:Y:S01]  /*31c0*/  MOV R162, R77 ;  /* 0x0000004d00a27202 */ /* 0x000fe20000000f00 */
[----:B------:R-:W-:Y:S07]  /*31d0*/  BRA.U !UP0, `(.L_x_1) ;  /* 0xffffffdd08147547 */ /* 0x000fee000b83ffff */
.L_x_0:
[----:B------:R-:W0:Y:S01]  /*31e0*/  S2R R22, SR_TID.X ;  /* 0x0000000000167919 */ /* 0x000e220000002100 */
[----:B------:R-:W2:Y:S01]  /*31f0*/  S2UR UR5, SR_CgaCtaId ;  /* 0x00000000000579c3 */ /* 0x000ea20000008800 */
[C---:B------:R-:W-:Y:S01]  /*3200*/  FSETP.GT.AND P0, PT, |R158|.reuse, 8.50705917302346158658e+37, PT ;  /* 0x7e8000009e00780b */ /* 0x040fe20003f04200 */
[C---:B------:R-:W-:Y:S01]  /*3210*/  FMUL R3, R158.reuse, 8388608 ;  /* 0x4b0000009e037820 */ /* 0x040fe20000400000 */
[----:B------:R-:W-:Y:S01]  /*3220*/  FSETP.GEU.AND P3, PT, |R158|, 1.175494350822287508e-38, PT ;  /* 0x008000009e00780b */ /* 0x000fe20003f6e200 */
[----:B------:R-:W-:Y:S01]  /*3230*/  FMUL R2, R110, 8388608 ;  /* 0x4b0000006e027820 */ /* 0x000fe20000400000 */
[----:B------:R-:W-:Y:S01]  /*3240*/  FSETP.GEU.AND P2, PT, R158, 1.175494350822287508e-38, PT ;  /* 0x008000009e00780b */ /* 0x000fe20003f4e000 */
[----:B------:R-:W-:Y:S01]  /*3250*/  UMOV UR4, 0x400 ;  /* 0x0000040000047882 */ /* 0x000fe20000000000 */
[----:B------:R-:W-:Y:S01]  /*3260*/  FSETP.GEU.AND P1, PT, R110, 1.175494350822287508e-38, PT ;  /* 0x008000006e00780b */ /* 0x000fe20003f2e000 */
[----:B------:R-:W-:Y:S01]  /*3270*/  BAR.SYNC.DEFER_BLOCKING 0x0 ;  /* 0x0000000000007b1d */ /* 0x000fe20000010000 */
[----:B------:R-:W-:-:S02]  /*3280*/  FSEL R25, R3, R158, !P2 ;  /* 0x0000009e03197208 */ /* 0x000fc40005000000 */
[----:B------:R-:W-:Y:S02]  /*3290*/  FSEL R20, R2, R110, !P1 ;  /* 0x0000006e02147208 */ /* 0x000fe40004800000 */
[----:B------:R-:W-:Y:S01]  /*32a0*/  FSEL R2, RZ, -23, P1 ;  /* 0xc1b80000ff027808 */ /* 0x000fe20000800000 */
[----:B------:R-:W-:Y:S01]  /*32b0*/  @P0 FMUL R158, R158, 0.25 ;  /* 0x3e8000009e9e0820 */ /* 0x000fe20000400000 */
[----:B------:R-:W-:Y:S01]  /*32c0*/  FSETP.GT.AND P1, PT, |R110|, 8.50705917302346158658e+37, PT ;  /* 0x7e8000006e00780b */ /* 0x000fe20003f24200 */
[----:B------:R-:W-:Y:S01]  /*32d0*/  @P0 FMUL R19, R19, 0.25 ;  /* 0x3e80000013130820 */ /* 0x000fe20000400000 */
[----:B------:R-:W-:Y:S01]  /*32e0*/  @P0 FMUL R18, R18, 0.25 ;  /* 0x3e80000012120820 */ /* 0x000fe20000400000 */
[----:B------:R-:W-:Y:S01]  /*32f0*/  @!P3 FMUL R158, R158, 16777216 ;  /* 0x4b8000009e9eb820 */ /* 0x000fe20000400000 */
[----:B------:R-:W-:Y:S01]  /*3300*/  @P0 FMUL R67, R67, 0.25 ;  /* 0x3e80000043430820 */ /* 0x000fe20000400000 */
[----:B------:R-:W-:Y:S01]  /*3310*/  @P0 FMUL R66, R66, 0.25 ;  /* 0x3e80000042420820 */ /* 0x000fe20000400000 */
[----:B------:R-:W-:Y:S01]  /*3320*/  @!P3 FMUL R19, R19, 16777216 ;  /* 0x4b8000001313b820 */ /* 0x000fe20000400000 */
[----:B-1----:R-:W1:Y:S01]  /*3330*/  MUFU.RCP R8, R158 ;  /* 0x0000009e00087308 */ /* 0x002e620000001000 */
[----:B------:R-:W-:Y:S01]  /*3340*/  @!P3 FMUL R18, R18, 16777216 ;  /* 0x4b8000001212b820 */ /* 0x000fe20000400000 */
[----:B--2---:R-:W-:Y:S01]  /*3350*/  ULEA UR7, UR5, UR4, 0x18 ;  /* 0x0000000405077291 */ /* 0x004fe2000f8ec0ff */
[----:B------:R-:W-:Y:S01]  /*3360*/  @!P3 FMUL R67, R67, 16777216 ;  /* 0x4b8000004343b820 */ /* 0x000fe20000400000 */
[----:B------:R-:W-:Y:S01]  /*3370*/  @!P3 FMUL R66, R66, 16777216 ;  /* 0x4b8000004242b820 */ /* 0x000fe20000400000 */
[----:B------:R-:W-:Y:S01]  /*3380*/  MOV R15, R17 ;  /* 0x00000011000f7202 */ /* 0x000fe20000000f00 */
[----:B------:R-:W-:Y:S01]  /*3390*/  @P1 FMUL R64, R64, 0.25 ;  /* 0x3e80000040401820 */ /* 0x000fe20000400000 */
[----:B------:R-:W-:Y:S01]  /*33a0*/  MOV R23, R16 ;  /* 0x0000001000177202 */ /* 0x000fe20000000f00 */
[----:B------:R-:W-:Y:S01]  /*33b0*/  @P1 FMUL R65, R65, 0.25 ;  /* 0x3e80000041411820 */ /* 0x000fe20000400000 */
[----:B0-----:R-:W-:Y:S01]  /*33c0*/  SHF.R.S32.HI R5, RZ, 0x5, R22 ;  /* 0x00000005ff057819 */ /* 0x001fe20000011416 */
[----:B------:R-:W-:Y:S01]  /*33d0*/  @P1 FMUL R15, R15, 0.25 ;  /* 0x3e8000000f0f1820 */ /* 0x000fe20000400000 */
[----:B------:R-:W-:Y:S01]  /*33e0*/  LOP3.LUT R4, R22, 0x8, RZ, 0xc0, !PT ;  /* 0x0000000816047812 */ /* 0x000fe200078ec0ff */
[----:B------:R-:W-:Y:S01]  /*33f0*/  @P1 FMUL R23, R23, 0.25 ;  /* 0x3e80000017171820 */ /* 0x000fe20000400000 */
[----:B------:R-:W-:Y:S01]  /*3400*/  SGXT R3, R5, 0x1 ;  /* 0x000000010503781a */ /* 0x000fe20000000200 */
[----:B------:R-:W0:Y:S01]  /*3410*/  LDCU.64 UR4, c[0x0][0x3e0] ;  /* 0x00007c00ff0477ac */ /* 0x000e220008000a00 */
[----:B------:R-:W-:-:S02]  /*3420*/  LEA.HI R12, R4, UR7, RZ, 0x1f ;  /* 0x00000007040c7c11 */ /* 0x000fc4000f8ff8ff */
[----:B------:R-:W-:Y:S01]  /*3430*/  FSEL R4, RZ, -23, P2 ;  /* 0xc1b80000ff047808 */ /* 0x000fe20001000000 */
[----:B-1----:R-:W-:Y:S01]  /*3440*/  FMUL R14, R8, R67 ;  /* 0x00000043080e7220 */ /* 0x002fe20000400000 */
[C---:B------:R-:W-:Y:S01]  /*3450*/  FSETP.GEU.AND P2, PT, |R110|.reuse, 1.175494350822287508e-38, PT ;  /* 0x008000006e00780b */ /* 0x040fe20003f4e200 */
[----:B------:R-:W-:Y:S01]  /*3460*/  @P1 FMUL R110, R110, 0.25 ;  /* 0x3e8000006e6e1820 */ /* 0x000fe20000400000 */
[----:B------:R-:W-:Y:S01]  /*3470*/  SHF.R.S32.HI R6, RZ, 0x4, R22 ;  /* 0x00000004ff067819 */ /* 0x000fe20000011416 */
[----:B------:R-:W-:Y:S01]  /*3480*/  FMUL R13, R8, R66 ;  /* 0x00000042080d7220 */ /* 0x000fe20000400000 */
[----:B------:R-:W-:Y:S02]  /*3490*/  LOP3.LUT R7, R3, 0x204, RZ, 0xc0, !PT ;  /* 0x0000020403077812 */ /* 0x000fe400078ec0ff */
[----:B------:R-:W-:Y:S02]  /*34a0*/  IADD3 R3, PT, PT, R20, -0x3f3504f3, RZ ;  /* 0xc0cafb0d14037810 */ /* 0x000fe40007ffe0ff */
[----:B------:R-:W-:-:S02]  /*34b0*/  SGXT R6, R6, 0x1 ;  /* 0x000000010606781a */ /* 0x000fc40000000200 */
[----:B------:R-:W-:Y:S02]  /*34c0*/  IADD3 R5, PT, PT, R25, -0x3f3504f3, RZ ;  /* 0xc0cafb0d19057810 */ /* 0x000fe40007ffe0ff */
[----:B------:R-:W-:Y:S01]  /*34d0*/  SHF.L.U32 R24, R22, 0x1, RZ ;  /* 0x0000000116187819 */ /* 0x000fe200000006ff */
[----:B------:R-:W-:Y:S01]  /*34e0*/  @!P2 FMUL R110, R110, 16777216 ;  /* 0x4b8000006e6ea820 */ /* 0x000fe20000400000 */
[----:B------:R-:W-:Y:S01]  /*34f0*/  LOP3.LUT R3, R3, 0xff800000, RZ, 0xc0, !PT ;  /* 0xff80000003037812 */ /* 0x000fe200078ec0ff */
[----:B------:R-:W-:Y:S01]  /*3500*/  @!P2 FMUL R15, R15, 16777216 ;  /* 0x4b8000000f0fa820 */ /* 0x000fe20000400000 */
[----:B------:R-:W-:Y:S01]  /*3510*/  LOP3.LUT R11, R6, 0x204, RZ, 0xc0, !PT ;  /* 0x00000204060b7812 */ /* 0x000fe200078ec0ff */
[----:B------:R-:W-:Y:S01]  /*3520*/  @!P2 FMUL R23, R23, 16777216 ;  /* 0x4b8000001717a820 */ /* 0x000fe20000400000 */
[----:B------:R-:W-:Y:S01]  /*3530*/  LOP3.LUT R6, R5, 0xff800000, RZ, 0xc0, !PT ;  /* 0xff80000005067812 */ /* 0x000fe200078ec0ff */
[----:B------:R-:W-:Y:S01]  /*3540*/  @!P2 FMUL R64, R64, 16777216 ;  /* 0x4b8000004040a820 */ /* 0x000fe20000400000 */
[----:B------:R-:W-:Y:S01]  /*3550*/  SHF.L.U32 R9, R22, 0x6, RZ ;  /* 0x0000000616097819 */ /* 0x000fe200000006ff */
[----:B------:R-:W-:Y:S01]  /*3560*/  @!P2 FMUL R65, R65, 16777216 ;  /* 0x4b8000004141a820 */ /* 0x000fe20000400000 */
[----:B------:R-:W-:Y:S01]  /*3570*/  LOP3.LUT R10, R7, 0x3c, R24, 0x78, !PT ;  /* 0x0000003c070a7812 */ /* 0x000fe200078e7818 */
[----:B0-----:R-:W-:Y:S01]  /*3580*/  UIMAD UR4, UR6, UR4, URZ ;  /* 0x00000004060472a4 */ /* 0x001fe2000f8e02ff */
[----:B------:R-:W-:-:S02]  /*3590*/  I2FP.F32.S32 R5, R3 ;  /* 0x0000000300057245 */ /* 0x000fc40000201400 */
[----:B------:R-:W-:Y:S01]  /*35a0*/  LOP3.LUT R17, R10, 0x40, R9, 0xf8, !PT ;  /* 0x000000400a117812 */ /* 0x000fe200078ef809 */
[C---:B------:R-:W-:Y:S01]  /*35b0*/  FMUL R9, R8.reuse, R19 ;  /* 0x0000001308097220 */ /* 0x040fe20000400000 */
[----:B------:R-:W-:Y:S01]  /*35c0*/  FMUL R10, R8, R18 ;  /* 0x00000012080a7220 */ /* 0x000fe20000400000 */
[----:B------:R-:W-:Y:S01]  /*35d0*/  FFMA.FTZ R2, R5, 1.1920928955078125e-07, R2 ;  /* 0x3400000005027823 */ /* 0x000fe20000010002 */
[----:B------:R-:W-:Y:S01]  /*35e0*/  SHF.R.S32.HI R5, RZ, 0x3, R22 ;  /* 0x00000003ff057819 */ /* 0x000fe20000011416 */
[----:B------:R-:W0:Y:S01]  /*35f0*/  MUFU.RCP R8, R110 ;  /* 0x0000006e00087308 */ /* 0x000e220000001000 */
[----:B------:R-:W-:Y:S01]  /*3600*/  LOP3.LUT R21, R22, 0x10, RZ, 0xc0, !PT ;  /* 0x0000001016157812 */ /* 0x000fe200078ec0ff */
[----:B------:R-:W-:Y:S01]  /*3610*/  USHF.L.U32 UR8, UR4, 0x1, URZ ;  /* 0x0000000104087899 */ /* 0x000fe200080006ff */
[----:B------:R-:W-:Y:S02]  /*3620*/  SGXT R5, R5, 0x1 ;  /* 0x000000010505781a */ /* 0x000fe40000000200 */
[----:B------:R-:W-:-:S02]  /*3630*/  I2FP.F32.S32 R7, R6 ;  /* 0x0000000600077245 */ /* 0x000fc40000201400 */
[C---:B------:R-:W-:Y:S02]  /*3640*/  LOP3.LUT R16, R22.reuse, 0x20, RZ, 0xc0, !PT ;  /* 0x0000002016107812 */ /* 0x040fe400078ec0ff */
[----:B------:R-:W-:Y:S01]  /*3650*/  IADD3 R6, PT, PT, R25, -R6, RZ ;  /* 0x8000000619067210 */ /* 0x000fe20007ffe0ff */
[----:B------:R-:W-:Y:S01]  /*3660*/  FFMA.FTZ R7, R7, 1.1920928955078125e-07, R4 ;  /* 0x3400000007077823 */ /* 0x000fe20000010004 */
[----:B------:R-:W-:Y:S02]  /*3670*/  SHF.L.U32 R18, R22, 0x3, RZ ;  /* 0x0000000316127819 */ /* 0x000fe400000006ff */
[----:B------:R-:W-:Y:S01]  /*3680*/  IADD3 R3, PT, PT, R20, -R3, RZ ;  /* 0x8000000314037210 */ /* 0x000fe20007ffe0ff */
[----:B------:R-:W-:Y:S01]  /*3690*/  FADD R6, R6, -1 ;  /* 0xbf80000006067421 */ /* 0x000fe20000000000 */
[----:B------:R-:W-:Y:S02]  /*36a0*/  LOP3.LUT R5, R5, 0x140, RZ, 0xc0, !PT ;  /* 0x0000014005057812 */ /* 0x000fe400078ec0ff */
[----:B------:R-:W-:Y:S01]  /*36b0*/  LEA R21, R21, R12, 0x2 ;  /* 0x0000000c15157211 */ /* 0x000fe200078e10ff */
[----:B------:R-:W-:Y:S01]  /*36c0*/  FADD R3, R3, -1 ;  /* 0xbf80000003037421 */ /* 0x000fe20000000000 */
[----:B------:R-:W-:-:S02]  /*36d0*/  LEA R16, R16, R11, 0x2 ;  /* 0x0000000b10107211 */ /* 0x000fc400078e10ff */
[----:B------:R-:W-:Y:S02]  /*36e0*/  MOV R12, 0x3dc6b27f ;  /* 0x3dc6b27f000c7802 */ /* 0x000fe40000000f00 */
[----:B------:R-:W-:Y:S02]  /*36f0*/  LOP3.LUT R11, R5, 0x38, R18, 0xf8, !PT ;  /* 0x00000038050b7812 */ /* 0x000fe400078ef812 */
[----:B------:R-:W-:Y:S01]  /*3700*/  F2FP.BF16.F32.PACK_AB R10, R10, R13 ;  /* 0x0000000d0a0a723e */ /* 0x000fe200000010ff */
[-C--:B------:R-:W-:Y:S01]  /*3710*/  FFMA.FTZ R5, R6, R12.reuse, -0.16845393180847167969 ;  /* 0xbe2c7f3006057423 */ /* 0x080fe2000001000c */
[----:B------:R-:W-:Y:S01]  /*3720*/  LOP3.LUT R19, R11, 0x40, R22, 0x78, !PT ;  /* 0x000000400b137812 */ /* 0x000fe200078e7816 */
[C---:B------:R-:W-:Y:S01]  /*3730*/  FFMA.FTZ R4, R3.reuse, R12, -0.16845393180847167969 ;  /* 0xbe2c7f3003047423 */ /* 0x040fe2000001000c */
[C---:B0-----:R-:W-:Y:S01]  /*3740*/  FMUL R11, R8.reuse, R15 ;  /* 0x0000000f080b7220 */ /* 0x041fe20000400000 */
[C---:B------:R-:W-:Y:S01]  /*3750*/  FMUL R12, R8.reuse, R23 ;  /* 0x00000017080c7220 */ /* 0x040fe20000400000 */
[C---:B------:R-:W-:Y:S01]  /*3760*/  FMUL R15, R8.reuse, R64 ;  /* 0x00000040080f7220 */ /* 0x040fe20000400000 */
[----:B------:R-:W-:Y:S01]  /*3770*/  FMUL R8, R8, R65 ;  /* 0x0000004108087220 */ /* 0x000fe20000400000 */
[----:B------:R-:W-:Y:S01]  /*3780*/  FFMA.FTZ R5, R6, R5, 0.1716887056827545166 ;  /* 0x3e2fcf2a06057423 */ /* 0x000fe20000010005 */
[----:B------:R-:W-:Y:S01]  /*3790*/  FFMA.FTZ R4, R3, R4, 0.1716887056827545166 ;  /* 0x3e2fcf2a03047423 */ /* 0x000fe20000010004 */
[----:B------:R-:W-:-:S02]  /*37a0*/  F2FP.BF16.F32.PACK_AB R9, R9, R14 ;  /* 0x0000000e0909723e */ /* 0x000fc400000010ff */
[----:B------:R-:W-:Y:S01]  /*37b0*/  FFMA.FTZ R5, R6, R5, -0.17900948226451873779 ;  /* 0xbe374e4306057423 */ /* 0x000fe20000010005 */
[----:B------:R-:W-:Y:S01]  /*37c0*/  F2FP.BF16.F32.PACK_AB R12, R12, R15 ;  /* 0x0000000f0c0c723e */ /* 0x000fe200000010ff */
[----:B------:R-:W-:Y:S01]  /*37d0*/  FFMA.FTZ R4, R3, R4, -0.17900948226451873779 ;  /* 0xbe374e4303047423 */ /* 0x000fe20000010004 */
[----:B------:R-:W-:Y:S01]  /*37e0*/  F2FP.BF16.F32.PACK_AB R8, R11, R8 ;  /* 0x000000080b08723e */ /* 0x000fe200000010ff */
[C---:B------:R-:W-:Y:S01]  /*37f0*/  FFMA.FTZ R5, R6.reuse, R5, 0.20512372255325317383 ;  /* 0x3e520bf406057423 */ /* 0x040fe20000010005 */
[----:B------:R-:W-:Y:S01]  /*3800*/  LOP3.LUT R11, R17, 0x40, RZ, 0x3c, !PT ;  /* 0x00000040110b7812 */ /* 0x000fe200078e3cff */
[----:B------:R-:W-:Y:S01]  /*3810*/  STS [R17+UR7], R12 ;  /* 0x0000000c11007988 */ /* 0x000fe20008000807 */
[C---:B------:R-:W-:Y:S01]  /*3820*/  FFMA.FTZ R4, R3.reuse, R4, 0.20512372255325317383 ;  /* 0x3e520bf403047423 */ /* 0x040fe20000010004 */
[----:B------:R-:W-:Y:S01]  /*3830*/  FFMA.FTZ R5, R6, R5, -0.24046532809734344482 ;  /* 0xbe763c8b06057423 */ /* 0x000fe20000010005 */
[----:B------:R-:W-:Y:S01]  /*3840*/  IADD3 R16, PT, PT, R16, R19, RZ ;  /* 0x0000001310107210 */ /* 0x000fe20007ffe0ff */
[----:B------:R0:W-:Y:S01]  /*3850*/  STS [R17+UR7+0x80], R8 ;  /* 0x0000800811007988 */ /* 0x0001e20008000807 */
[C---:B------:R-:W-:Y:S01]  /*3860*/  FFMA.FTZ R4, R3.reuse, R4, -0.24046532809734344482 ;  /* 0xbe763c8b03047423 */ /* 0x040fe20000010004 */
[C---:B------:R-:W-:Y:S01]  /*3870*/  FFMA.FTZ R5, R6.reuse, R5, 0.28857114911079406738 ;  /* 0x3e93bf9906057423 */ /* 0x040fe20000010005 */
[----:B------:R-:W1:Y:S01]  /*3880*/  LDC R14, c[0x0][0x3e8] ;  /* 0x0000fa00ff0e7b82 */ /* 0x000e620000000800 */
[----:B------:R-:W-:Y:S01]  /*3890*/  STS [R11+UR7+0x100], R10 ;  /* 0x0001000a0b007988 */ /* 0x000fe20008000807 */
[C---:B------:R-:W-:Y:S01]  /*38a0*/  FFMA.FTZ R4, R3.reuse, R4, 0.28857114911079406738 ;  /* 0x3e93bf9903047423 */ /* 0x040fe20000010004 */
[----:B------:R-:W-:Y:S01]  /*38b0*/  FFMA.FTZ R5, R6, R5, -0.36067417263984680176 ;  /* 0xbeb8aa4906057423 */ /* 0x000fe20000010005 */
[----:B------:R-:W-:Y:S01]  /*38c0*/  ISETP.GE.U32.AND P3, PT, R20, 0x7f800000, PT ;  /* 0x7f8000001400780c */ /* 0x000fe20003f66070 */
[----:B------:R2:W-:Y:S01]  /*38d0*/  STS [R11+UR7+0x180], R9 ;  /* 0x000180090b007988 */ /* 0x0005e20008000807 */
[C---:B------:R-:W-:Y:S01]  /*38e0*/  FFMA.FTZ R4, R3.reuse, R4, -0.36067417263984680176 ;  /* 0xbeb8aa4903047423 */ /* 0x040fe20000010004 */
[----:B------:R-:W-:Y:S01]  /*38f0*/  FFMA.FTZ R5, R6, R5, 0.48089820146560668945 ;  /* 0x3ef6384a06057423 */ /* 0x000fe20000010005 */
[----:B0-----:R-:W-:Y:S01]  /*3900*/  LOP3.LUT R8, R16, 0x4, RZ, 0x3c, !PT ;  /* 0x0000000410087812 */ /* 0x001fe200078e3cff */
[----:B------:R-:W-:Y:S01]  /*3910*/  BAR.SYNC.DEFER_BLOCKING 0x0 ;  /* 0x0000000000007b1d */ /* 0x000fe20000010000 */
[----:B------:R-:W-:Y:S01]  /*3920*/  FFMA.FTZ R4, R3, R4, 0.48089820146560668945 ;  /* 0x3ef6384a03047423 */ /* 0x000fe20000010004 */
[----:B------:R-:W-:Y:S01]  /*3930*/  FFMA.FTZ R5, R6, R5, -0.72134751081466674805 ;  /* 0xbf38aa3b06057423 */ /* 0x000fe20000010005 */
[----:B------:R-:W-:-:S02]  /*3940*/  ISETP.GE.U32.AND P2, PT, R25, 0x7f800000, PT ;  /* 0x7f8000001900780c */ /* 0x000fc40003f46070 */
[C---:B------:R-:W-:Y:S01]  /*3950*/  FFMA.FTZ R4, R3.reuse, R4, -0.72134751081466674805 ;  /* 0xbf38aa3b03047423 */ /* 0x040fe20000010004 */
[----:B------:R-:W-:Y:S02]  /*3960*/  FMUL R5, R6, R5 ;  /* 0x0000000506057220 */ /* 0x000fe40000400000 */
[----:B------:R-:W0:Y:S01]  /*3970*/  LDC.64 R12, c[0x0][0x398] ;  /* 0x0000e600ff0c7b82 */ /* 0x000e220000000a00 */
[----:B------:R-:W-:Y:S01]  /*3980*/  FSETP.NEU.AND P1, PT, R20, RZ, PT ;  /* 0x000000ff1400720b */ /* 0x000fe20003f2d000 */
[C---:B------:R-:W-:Y:S01]  /*3990*/  FMUL R4, R3.reuse, R4 ;  /* 0x0000000403047220 */ /* 0x040fe20000400000 */
[----:B------:R-:W-:Y:S01]  /*39a0*/  FMUL R5, R6, R5 ;  /* 0x0000000506057220 */ /* 0x000fe20000400000 */
[----:B------:R-:W-:Y:S02]  /*39b0*/  LOP3.LUT P0, RZ, R22, 0x60, RZ, 0xc0, !PT ;  /* 0x0000006016ff7812 */ /* 0x000fe4000780c0ff */
[----:B------:R-:W-:Y:S01]  /*39c0*/  FMUL R4, R3, R4 ;  /* 0x0000000403047220 */ /* 0x000fe20000400000 */
[----:B------:R-:W-:Y:S01]  /*39d0*/  FFMA.FTZ R6, R6, 1.4426950216293334961, R5 ;  /* 0x3fb8aa3b06067823 */ /* 0x000fe20000010005 */
[----:B------:R-:W-:-:S02]  /*39e0*/  @P3 MOV R5, 0x7f800000 ;  /* 0x7f80000000053802 */ /* 0x000fc40000000f00 */
[----:B------:R-:W-:Y:S01]  /*39f0*/  FFMA.FTZ R3, R3, 1.4426950216293334961, R4 ;  /* 0x3fb8aa3b03037823 */ /* 0x000fe20000010004 */
[----:B--2---:R-:W-:Y:S01]  /*3a00*/  FADD R11, R7, R6 ;  /* 0x00000006070b7221 */ /* 0x004fe20000000000 */
[----:B------:R-:W-:Y:S02]  /*3a10*/  SHF.R.U32.HI R7, RZ, 0x5, R22 ;  /* 0x00000005ff077819 */ /* 0x000fe40000011616 */
[----:B------:R-:W-:Y:S01]  /*3a20*/  FADD R10, R2, R3 ;  /* 0x00000003020a7221 */ /* 0x000fe20000000000 */
[----:B------:R-:W-:Y:S01]  /*3a30*/  IMAD R2, R0, UR5, RZ ;  /* 0x0000000500027c24 */ /* 0x000fe2000f8e02ff */
[----:B------:R-:W-:Y:S01]  /*3a40*/  LOP3.LUT R4, R18, 0x38, RZ, 0xc0, !PT ;  /* 0x0000003812047812 */ /* 0x000fe200078ec0ff */
[----:B------:R-:W2:Y:S01]  /*3a50*/  LDS R15, [R16+UR7] ;  /* 0x00000007100f7984 */ /* 0x000ea20008000800 */
[----:B------:R-:W-:Y:S01]  /*3a60*/  SGXT.U32 R7, R7, 0x2 ;  /* 0x000000020707781a */ /* 0x000fe20000000000 */
[----:B------:R-:W-:Y:S01]  /*3a70*/  UIMAD.WIDE UR4, UR4, 0x2, URZ ;  /* 0x00000002040478a5 */ /* 0x000fe2000f8e02ff */
[----:B------:R-:W-:Y:S01]  /*3a80*/  IADD3 R21, PT, PT, R4, R21, RZ ;  /* 0x0000001504157210 */ /* 0x000fe20007ffe0ff */
[----:B------:R0:W3:Y:S01]  /*3a90*/  LDS R17, [R8+UR7] ;  /* 0x0000000708117984 */ /* 0x0000e20008000800 */
[----:B------:R-:W-:Y:S01]  /*3aa0*/  SHF.L.U32 R3, R2, 0x1, RZ ;  /* 0x0000000102037819 */ /* 0x000fe200000006ff */
[----:B-1----:R-:W-:-:S02]  /*3ab0*/  IMAD R4, R7, R14, RZ ;  /* 0x0000000e07047224 */ /* 0x002fc400078e02ff */
[----:B------:R-:W-:Y:S01]  /*3ac0*/  @P3 FFMA.FTZ R10, R20, R5, +INF ;  /* 0x7f800000140a3423 */ /* 0x000fe20000010005 */
[----:B------:R-:W-:Y:S01]  /*3ad0*/  IMAD.HI R2, R2, 0x2, RZ ;  /* 0x0000000202027827 */ /* 0x000fe200078e02ff */
[----:B------:R-:W-:Y:S01]  /*3ae0*/  @P2 MOV R6, 0x7f800000 ;  /* 0x7f80000000062802 */ /* 0x000fe20000000f00 */
[----:B------:R-:W1:Y:S01]  /*3af0*/  LDC.64 R18, c[0x0][0x3a0] ;  /* 0x0000e800ff127b82 */ /* 0x000e620000000a00 */
[C---:B------:R-:W-:Y:S02]  /*3b00*/  LEA R5, R14.reuse, R4, 0x2 ;  /* 0x000000040e057211 */ /* 0x040fe400078e10ff */
[----:B0-----:R-:W-:Y:S01]  /*3b10*/  IADD3 R8, P3, P4, R3, UR8, R12 ;  /* 0x0000000803087c10 */ /* 0x001fe2000fc7e00c */
[----:B------:R-:W-:Y:S01]  /*3b20*/  @P2 FFMA.FTZ R11, R25, R6, +INF ;  /* 0x7f800000190b2423 */ /* 0x000fe20000010006 */
[----:B------:R-:W-:Y:S01]  /*3b30*/  LEA R7, R14, R5, 0x2 ;  /* 0x000000050e077211 */ /* 0x000fe200078e10ff */
[----:B------:R-:W0:Y:S01]  /*3b40*/  LDCU UR4, c[0x0][0x3ec] ;  /* 0x00007d80ff0477ac */ /* 0x000e220008000800 */
[----:B------:R-:W-:-:S02]  /*3b50*/  IADD3.X R12, PT, PT, R2, UR5, R13, P3, P4 ;  /* 0x00000005020c7c10 */ /* 0x000fc40009fe840d */
[----:B------:R-:W-:Y:S02]  /*3b60*/  LEA R2, P4, R4, R8, 0x1 ;  /* 0x0000000804027211 */ /* 0x000fe400078808ff */
[----:B------:R-:W-:Y:S02]  /*3b70*/  LEA R9, R14, R7, 0x2 ;  /* 0x000000070e097211 */ /* 0x000fe400078e10ff */
[----:B------:R-:W-:Y:S02]  /*3b80*/  LEA.HI.X.SX32 R3, R4, R12, 0x1, P4 ;  /* 0x0000000c04037211 */ /* 0x000fe400020f0eff */
[-C--:B------:R-:W-:Y:S02]  /*3b90*/  LEA R4, P2, R5, R8.reuse, 0x1 ;  /* 0x0000000805047211 */ /* 0x080fe400078408ff */
[-C--:B------:R-:W-:Y:S02]  /*3ba0*/  LEA R6, P4, R7, R8.reuse, 0x1 ;  /* 0x0000000807067211 */ /* 0x080fe400078808ff */
[----:B------:R-:W-:-:S02]  /*3bb0*/  LEA R8, P5, R9, R8, 0x1 ;  /* 0x0000000809087211 */ /* 0x000fc400078a08ff */
[-C--:B------:R-:W-:Y:S02]  /*3bc0*/  LEA.HI.X.SX32 R5, R5, R12.reuse, 0x1, P2 ;  /* 0x0000000c05057211 */ /* 0x080fe400010f0eff */
[-C--:B------:R-:W-:Y:S01]  /*3bd0*/  LEA.HI.X.SX32 R7, R7, R12.reuse, 0x1, P4 ;  /* 0x0000000c07077211 */ /* 0x080fe200020f0eff */
[----:B0-----:R-:W-:Y:S01]  /*3be0*/  UIMAD UR4, UR6, UR4, URZ ;  /* 0x00000004060472a4 */ /* 0x001fe2000f8e02ff */
[----:B------:R-:W-:Y:S02]  /*3bf0*/  LEA.HI.X.SX32 R9, R9, R12, 0x1, P5 ;  /* 0x0000000c09097211 */ /* 0x000fe400028f0eff */
[----:B------:R-:W-:Y:S01]  /*3c00*/  FSETP.NEU.AND P3, PT, R25, RZ, PT ;  /* 0x000000ff1900720b */ /* 0x000fe20003f6d000 */
[----:B------:R-:W-:Y:S01]  /*3c10*/  USHF.L.U32 UR6, UR4, 0x2, URZ ;  /* 0x0000000204067899 */ /* 0x000fe200080006ff */
[----:B------:R-:W-:Y:S01]  /*3c20*/  FSEL R13, R10, -INF , P1 ;  /* 0xff8000000a0d7808 */ /* 0x000fe20000800000 */
[----:B--2---:R0:W-:Y:S01]  /*3c30*/  STG.E.U16 desc[UR10][R2.64], R15 ;  /* 0x0000000f02007986 */ /* 0x0041e2000c10150a */
[----:B------:R-:W-:Y:S01]  /*3c40*/  PRMT R12, R15, 0x7632, R12 ;  /* 0x000076320f0c7816 */ /* 0x000fe2000000000c */
[----:B------:R-:W-:Y:S01]  /*3c50*/  UIMAD.WIDE UR4, UR4, 0x4, URZ ;  /* 0x00000004040478a5 */ /* 0x000fe2000f8e02ff */
[----:B------:R-:W-:Y:S01]  /*3c60*/  FSEL R10, R11, -INF , P3 ;  /* 0xff8000000b0a7808 */ /* 0x000fe20001800000 */
[----:B---3--:R2:W-:Y:S01]  /*3c70*/  STG.E.U16 desc[UR10][R4.64], R17 ;  /* 0x0000001104007986 */ /* 0x0085e2000c10150a */
[----:B------:R-:W-:-:S03]  /*3c80*/  FFMA R76, R13, 0.69314718246459960938, R76 ;  /* 0x3f3172180d4c7823 */ /* 0x000fc6000000004c */
[----:B------:R3:W-:Y:S01]  /*3c90*/  STG.E.U16 desc[UR10][R6.64], R12 ;  /* 0x0000000c06007986 */ /* 0x0007e2000c10150a */
[----:B------:R-:W-:Y:S01]  /*3ca0*/  FFMA R77, R10, 0.69314718246459960938, R77 ;  /* 0x3f3172180a4d7823 */ /* 0x000fe2000000004d */
[C---:B0-----:R-:W-:Y:S01]  /*3cb0*/  SHF.L.U32 R3, R0.reuse, 0x2, RZ ;  /* 0x0000000200037819 */ /* 0x041fe200000006ff */
[----:B------:R-:W-:Y:S01]  /*3cc0*/  IMAD.HI R0, R0, 0x4, RZ ;  /* 0x0000000400007827 */ /* 0x000fe200078e02ff */
[----:B--2---:R-:W-:Y:S02]  /*3cd0*/  PRMT R5, R17, 0x7632, R5 ;  /* 0x0000763211057816 */ /* 0x004fe40000000005 */
[----:B------:R-:W-:Y:S02]  /*3ce0*/  LOP3.LUT R4, R24, 0x78, RZ, 0xc0, !PT ;  /* 0x0000007818047812 */ /* 0x000fe400078ec0ff */
[----:B-1----:R-:W-:Y:S01]  /*3cf0*/  IADD3 R2, P1, P2, R3, UR6, R18 ;  /* 0x0000000603027c10 */ /* 0x002fe2000fa3e012 */
[----:B------:R3:W-:Y:S03]  /*3d00*/  STG.E.U16 desc[UR10][R8.64], R5 ;  /* 0x0000000508007986 */ /* 0x0007e6000c10150a */
[----:B------:R-:W-:Y:S01]  /*3d10*/  IADD3.X R3, PT, PT, R0, UR5, R19, P1, P2 ;  /* 0x0000000500037c10 */ /* 0x000fe20008fe4413 */
[----:B------:R-:W-:Y:S06]  /*3d20*/  BAR.SYNC.DEFER_BLOCKING 0x0 ;  /* 0x0000000000007b1d */ /* 0x000fec0000010000 */
[----:B------:R3:W-:Y:S02]  /*3d30*/  STS.64 [R4+UR7], R76 ;  /* 0x0000004c04007988 */ /* 0x0007e40008000a07 */
[----:B------:R-:W-:Y:S06]  /*3d40*/  BAR.SYNC.DEFER_BLOCKING 0x0 ;  /* 0x0000000000007b1d */ /* 0x000fec0000010000 */
[----:B------:R-:W-:Y:S05]  /*3d50*/  @P0 EXIT ;  /* 0x000000000000094d */ /* 0x000fea0003800000 */
[----:B------:R-:W0:Y:S04]  /*3d60*/  LDS R21, [R21] ;  /* 0x0000000015157984 */ /* 0x000e280000000800 */
[----:B0-----:R-:W-:Y:S01]  /*3d70*/  STG.E desc[UR10][R2.64], R21 ;  /* 0x0000001502007986 */ /* 0x001fe2000c10190a */
[----:B------:R-:W-:Y:S05]  /*3d80*/  EXIT ;  /* 0x000000000000794d */ /* 0x000fea0003800000 */
.L_x_2:
[----:B------:R-:W-:-:S00]  /*3d90*/  BRA `(.L_x_2) ;  /* 0xfffffffc00fc7947 */ /* 0x000fc0000383ffff */
[----:B------:R-:W-:-:S00]  /*3da0*/  NOP ;  /* 0x0000000000007918 */ /* 0x000fc00000000000 */
        /* <DEDUP_REMOVED lines=13> */
.L_x_3:


//--------------------- .nv.global.init           --------------------------
	.section	.nv.global.init,"aw",@progbits
.nv.global.init:
	.type		_$_str,@object
	.size		_$_str,(.L_0 - _$_str)
_$_str:
        /*0000*/ 	.byte	0x5f, 0x5f, 0x43, 0x55, 0x44, 0x41, 0x5f, 0x46, 0x54, 0x5a, 0x00
.L_0:


//--------------------- .nv.shared.attn_fwd       --------------------------
	.section	.nv.shared.attn_fwd,"aw",@nobits
	.sectionflags	@""
	.align	16
	.zero		1024


//--------------------- .nv.shared.reserved.0     --------------------------
	.section	.nv.shared.reserved.0,"aw",@nobits
	.weak		__nv_reservedSMEM_offset_0_alias
	.size		__nv_reservedSMEM_offset_0_alias, 0, 64
	.other		__nv_reservedSMEM_offset_0_alias,@"STO_CUDA_RESERVED_SHARED STV_DEFAULT"
__nv_reservedSMEM_offset_0_alias:
	.zero		0
	.zero		64


//--------------------- .nv.constant0.attn_fwd    --------------------------
	.section	.nv.constant0.attn_fwd,"a",@progbits
	.sectionflags	@""
	.align	4
.nv.constant0.attn_fwd:
	.zero		1032


//--------------------- SYMBOLS --------------------------

	.type		.nv.reservedSmem.offset0,@object
	.size		.nv.reservedSmem.offset0,0x4
	.type		.nv.reservedSmem.cap,@object
	.size		.nv.reservedSmem.cap,0x4
